//
// Generated by NVIDIA NVVM Compiler
//
// Compiler Build ID: CL-36424714
// Cuda compilation tools, release 13.0, V13.0.88
// Based on NVVM 20.0.0
//

.version 9.0
.target sm_100
.address_size 64

	// .globl	_Z19findNewClusterIndexiiPKfiS0_PiS1_PfS2_S1_

.visible .entry _Z19findNewClusterIndexiiPKfiS0_PiS1_PfS2_S1_(
	.param .u32 _Z19findNewClusterIndexiiPKfiS0_PiS1_PfS2_S1__param_0,
	.param .u32 _Z19findNewClusterIndexiiPKfiS0_PiS1_PfS2_S1__param_1,
	.param .u64 .ptr .align 1 _Z19findNewClusterIndexiiPKfiS0_PiS1_PfS2_S1__param_2,
	.param .u32 _Z19findNewClusterIndexiiPKfiS0_PiS1_PfS2_S1__param_3,
	.param .u64 .ptr .align 1 _Z19findNewClusterIndexiiPKfiS0_PiS1_PfS2_S1__param_4,
	.param .u64 .ptr .align 1 _Z19findNewClusterIndexiiPKfiS0_PiS1_PfS2_S1__param_5,
	.param .u64 .ptr .align 1 _Z19findNewClusterIndexiiPKfiS0_PiS1_PfS2_S1__param_6,
	.param .u64 .ptr .align 1 _Z19findNewClusterIndexiiPKfiS0_PiS1_PfS2_S1__param_7,
	.param .u64 .ptr .align 1 _Z19findNewClusterIndexiiPKfiS0_PiS1_PfS2_S1__param_8,
	.param .u64 .ptr .align 1 _Z19findNewClusterIndexiiPKfiS0_PiS1_PfS2_S1__param_9
)
{
	.reg .pred 	%p<32>;
	.reg .b32 	%r<94>;
	.reg .b32 	%f<108>;
	.reg .b64 	%rd<70>;

	ld.param.u32 	%r42, [_Z19findNewClusterIndexiiPKfiS0_PiS1_PfS2_S1__param_0];
	ld.param.u32 	%r43, [_Z19findNewClusterIndexiiPKfiS0_PiS1_PfS2_S1__param_1];
	ld.param.u64 	%rd12, [_Z19findNewClusterIndexiiPKfiS0_PiS1_PfS2_S1__param_2];
	ld.param.u32 	%r44, [_Z19findNewClusterIndexiiPKfiS0_PiS1_PfS2_S1__param_3];
	ld.param.u64 	%rd13, [_Z19findNewClusterIndexiiPKfiS0_PiS1_PfS2_S1__param_4];
	ld.param.u64 	%rd14, [_Z19findNewClusterIndexiiPKfiS0_PiS1_PfS2_S1__param_9];
	cvta.to.global.u64 	%rd1, %rd13;
	cvta.to.global.u64 	%rd2, %rd12;
	cvta.to.global.u64 	%rd3, %rd14;
	mov.u32 	%r45, %ctaid.x;
	mov.u32 	%r46, %ntid.x;
	mov.u32 	%r47, %tid.x;
	mad.lo.s32 	%r1, %r45, %r46, %r47;
	setp.ge.s32 	%p1, %r1, %r42;
	@%p1 bra 	$L__BB0_31;
	setp.lt.s32 	%p2, %r44, 1;
	mov.b32 	%r93, 0;
	@%p2 bra 	$L__BB0_28;
	setp.lt.s32 	%p3, %r43, 1;
	@%p3 bra 	$L__BB0_18;
	and.b32  	%r2, %r43, 7;
	and.b32  	%r3, %r43, 3;
	and.b32  	%r4, %r43, 2147483640;
	and.b32  	%r5, %r43, 1;
	neg.s32 	%r6, %r4;
	shl.b32 	%r7, %r42, 3;
	mov.f32 	%f102, 0f7F7FFFFF;
	mov.b32 	%r75, 0;
	mul.wide.s32 	%rd49, %r42, 4;
	mov.u32 	%r93, %r75;
$L__BB0_4:
	mul.wide.u32 	%rd18, %r75, 4;
	add.s64 	%rd19, %rd3, %rd18;
	ld.global.nc.u32 	%r64, [%rd19];
	setp.ne.s32 	%p21, %r64, 0;
	@%p21 bra 	$L__BB0_17;
	setp.lt.u32 	%p22, %r43, 8;
	mul.lo.s32 	%r10, %r75, %r43;
	mov.f32 	%f101, 0f00000000;
	mov.b32 	%r80, 0;
	@%p22 bra 	$L__BB0_8;
	mul.wide.u32 	%rd20, %r10, 4;
	add.s64 	%rd21, %rd1, %rd20;
	add.s64 	%rd69, %rd21, 16;
	mov.f32 	%f101, 0f00000000;
	mov.u32 	%r77, %r1;
	mov.u32 	%r78, %r6;
$L__BB0_7:
	.pragma "nounroll";
	mul.wide.s32 	%rd22, %r77, 4;
	add.s64 	%rd23, %rd2, %rd22;
	ld.global.nc.f32 	%f34, [%rd23];
	ld.global.nc.f32 	%f35, [%rd69+-16];
	sub.f32 	%f36, %f34, %f35;
	fma.rn.f32 	%f37, %f36, %f36, %f101;
	mul.wide.s32 	%rd24, %r42, 4;
	add.s64 	%rd25, %rd23, %rd24;
	ld.global.nc.f32 	%f38, [%rd25];
	ld.global.nc.f32 	%f39, [%rd69+-12];
	sub.f32 	%f40, %f38, %f39;
	fma.rn.f32 	%f41, %f40, %f40, %f37;
	add.s64 	%rd26, %rd25, %rd24;
	ld.global.nc.f32 	%f42, [%rd26];
	ld.global.nc.f32 	%f43, [%rd69+-8];
	sub.f32 	%f44, %f42, %f43;
	fma.rn.f32 	%f45, %f44, %f44, %f41;
	add.s64 	%rd27, %rd26, %rd24;
	ld.global.nc.f32 	%f46, [%rd27];
	ld.global.nc.f32 	%f47, [%rd69+-4];
	sub.f32 	%f48, %f46, %f47;
	fma.rn.f32 	%f49, %f48, %f48, %f45;
	add.s64 	%rd28, %rd27, %rd24;
	ld.global.nc.f32 	%f50, [%rd28];
	ld.global.nc.f32 	%f51, [%rd69];
	sub.f32 	%f52, %f50, %f51;
	fma.rn.f32 	%f53, %f52, %f52, %f49;
	add.s64 	%rd29, %rd28, %rd24;
	ld.global.nc.f32 	%f54, [%rd29];
	ld.global.nc.f32 	%f55, [%rd69+4];
	sub.f32 	%f56, %f54, %f55;
	fma.rn.f32 	%f57, %f56, %f56, %f53;
	add.s64 	%rd30, %rd29, %rd24;
	ld.global.nc.f32 	%f58, [%rd30];
	ld.global.nc.f32 	%f59, [%rd69+8];
	sub.f32 	%f60, %f58, %f59;
	fma.rn.f32 	%f61, %f60, %f60, %f57;
	add.s64 	%rd31, %rd30, %rd24;
	ld.global.nc.f32 	%f62, [%rd31];
	ld.global.nc.f32 	%f63, [%rd69+12];
	sub.f32 	%f64, %f62, %f63;
	fma.rn.f32 	%f101, %f64, %f64, %f61;
	add.s32 	%r78, %r78, 8;
	add.s32 	%r77, %r77, %r7;
	add.s64 	%rd69, %rd69, 32;
	setp.ne.s32 	%p23, %r78, 0;
	mov.u32 	%r80, %r4;
	@%p23 bra 	$L__BB0_7;
$L__BB0_8:
	setp.eq.s32 	%p24, %r2, 0;
	@%p24 bra 	$L__BB0_16;
	add.s32 	%r66, %r2, -1;
	setp.lt.u32 	%p25, %r66, 3;
	@%p25 bra 	$L__BB0_11;
	mad.lo.s32 	%r67, %r80, %r42, %r1;
	mul.wide.s32 	%rd32, %r67, 4;
	add.s64 	%rd33, %rd2, %rd32;
	ld.global.nc.f32 	%f66, [%rd33];
	add.s32 	%r68, %r80, %r10;
	mul.wide.u32 	%rd34, %r68, 4;
	add.s64 	%rd35, %rd1, %rd34;
	ld.global.nc.f32 	%f67, [%rd35];
	sub.f32 	%f68, %f66, %f67;
	fma.rn.f32 	%f69, %f68, %f68, %f101;
	add.s64 	%rd37, %rd33, %rd49;
	ld.global.nc.f32 	%f70, [%rd37];
	cvt.u64.u32 	%rd38, %r10;
	cvt.u64.u32 	%rd39, %r80;
	add.s64 	%rd40, %rd39, %rd38;
	shl.b64 	%rd41, %rd40, 2;
	add.s64 	%rd42, %rd1, %rd41;
	ld.global.nc.f32 	%f71, [%rd42+4];
	sub.f32 	%f72, %f70, %f71;
	fma.rn.f32 	%f73, %f72, %f72, %f69;
	add.s64 	%rd43, %rd37, %rd49;
	ld.global.nc.f32 	%f74, [%rd43];
	ld.global.nc.f32 	%f75, [%rd42+8];
	sub.f32 	%f76, %f74, %f75;
	fma.rn.f32 	%f77, %f76, %f76, %f73;
	add.s64 	%rd44, %rd43, %rd49;
	ld.global.nc.f32 	%f78, [%rd44];
	ld.global.nc.f32 	%f79, [%rd42+12];
	sub.f32 	%f80, %f78, %f79;
	fma.rn.f32 	%f101, %f80, %f80, %f77;
	add.s32 	%r80, %r80, 4;
$L__BB0_11:
	setp.eq.s32 	%p26, %r3, 0;
	@%p26 bra 	$L__BB0_16;
	setp.eq.s32 	%p27, %r3, 1;
	@%p27 bra 	$L__BB0_14;
	mad.lo.s32 	%r69, %r80, %r42, %r1;
	mul.wide.s32 	%rd45, %r69, 4;
	add.s64 	%rd46, %rd2, %rd45;
	ld.global.nc.f32 	%f82, [%rd46];
	add.s32 	%r70, %r80, %r10;
	mul.wide.u32 	%rd47, %r70, 4;
	add.s64 	%rd48, %rd1, %rd47;
	ld.global.nc.f32 	%f83, [%rd48];
	sub.f32 	%f84, %f82, %f83;
	fma.rn.f32 	%f85, %f84, %f84, %f101;
	add.s64 	%rd50, %rd46, %rd49;
	ld.global.nc.f32 	%f86, [%rd50];
	cvt.u64.u32 	%rd51, %r10;
	cvt.u64.u32 	%rd52, %r80;
	add.s64 	%rd53, %rd52, %rd51;
	shl.b64 	%rd54, %rd53, 2;
	add.s64 	%rd55, %rd1, %rd54;
	ld.global.nc.f32 	%f87, [%rd55+4];
	sub.f32 	%f88, %f86, %f87;
	fma.rn.f32 	%f101, %f88, %f88, %f85;
	add.s32 	%r80, %r80, 2;
$L__BB0_14:
	setp.eq.s32 	%p28, %r5, 0;
	@%p28 bra 	$L__BB0_16;
	mad.lo.s32 	%r71, %r80, %r42, %r1;
	mul.wide.s32 	%rd56, %r71, 4;
	add.s64 	%rd57, %rd2, %rd56;
	ld.global.nc.f32 	%f89, [%rd57];
	add.s32 	%r72, %r80, %r10;
	mul.wide.u32 	%rd58, %r72, 4;
	add.s64 	%rd59, %rd1, %rd58;
	ld.global.nc.f32 	%f90, [%rd59];
	sub.f32 	%f91, %f89, %f90;
	fma.rn.f32 	%f101, %f91, %f91, %f101;
$L__BB0_16:
	setp.lt.f32 	%p29, %f101, %f102;
	selp.b32 	%r93, %r75, %r93, %p29;
	selp.f32 	%f102, %f101, %f102, %p29;
$L__BB0_17:
	add.s32 	%r75, %r75, 1;
	setp.eq.s32 	%p30, %r75, %r44;
	@%p30 bra 	$L__BB0_28;
	bra.uni 	$L__BB0_4;
$L__BB0_18:
	and.b32  	%r23, %r44, 3;
	setp.lt.u32 	%p4, %r44, 4;
	mov.f32 	%f104, 0f7F7FFFFF;
	mov.b32 	%r89, 0;
	mov.u32 	%r93, %r89;
	@%p4 bra 	$L__BB0_23;
	and.b32  	%r89, %r44, 2147483644;
	mov.f32 	%f104, 0f7F7FFFFF;
	mov.b32 	%r83, 0;
	mov.u32 	%r93, %r83;
$L__BB0_20:
	mul.wide.u32 	%rd15, %r83, 4;
	add.s64 	%rd7, %rd3, %rd15;
	ld.global.nc.u32 	%r52, [%rd7];
	setp.ne.s32 	%p5, %r52, 0;
	@%p5 bra 	$L__BB0_22;
	setp.gt.f32 	%p6, %f104, 0f00000000;
	selp.b32 	%r93, %r83, %r93, %p6;
	selp.f32 	%f104, 0f00000000, %f104, %p6;
$L__BB0_22:
	add.s32 	%r53, %r83, 1;
	ld.global.nc.u32 	%r54, [%rd7+4];
	setp.eq.s32 	%p7, %r54, 0;
	setp.gt.f32 	%p8, %f104, 0f00000000;
	and.pred  	%p9, %p7, %p8;
	selp.b32 	%r55, %r53, %r93, %p9;
	selp.f32 	%f26, 0f00000000, %f104, %p9;
	add.s32 	%r56, %r83, 2;
	ld.global.nc.u32 	%r57, [%rd7+8];
	setp.eq.s32 	%p10, %r57, 0;
	setp.gt.f32 	%p11, %f26, 0f00000000;
	and.pred  	%p12, %p10, %p11;
	selp.b32 	%r58, %r56, %r55, %p12;
	selp.f32 	%f28, 0f00000000, %f26, %p12;
	add.s32 	%r59, %r83, 3;
	ld.global.nc.u32 	%r60, [%rd7+12];
	setp.eq.s32 	%p13, %r60, 0;
	setp.gt.f32 	%p14, %f28, 0f00000000;
	and.pred  	%p15, %p13, %p14;
	selp.b32 	%r93, %r59, %r58, %p15;
	selp.f32 	%f104, 0f00000000, %f28, %p15;
	add.s32 	%r83, %r83, 4;
	setp.ne.s32 	%p16, %r83, %r89;
	@%p16 bra 	$L__BB0_20;
$L__BB0_23:
	setp.eq.s32 	%p17, %r23, 0;
	@%p17 bra 	$L__BB0_28;
	mov.b32 	%r91, 0;
$L__BB0_25:
	.pragma "nounroll";
	mul.wide.u32 	%rd16, %r89, 4;
	add.s64 	%rd17, %rd3, %rd16;
	ld.global.nc.u32 	%r62, [%rd17];
	setp.ne.s32 	%p18, %r62, 0;
	@%p18 bra 	$L__BB0_27;
	setp.gt.f32 	%p19, %f104, 0f00000000;
	selp.b32 	%r93, %r89, %r93, %p19;
	selp.f32 	%f104, 0f00000000, %f104, %p19;
$L__BB0_27:
	add.s32 	%r89, %r89, 1;
	add.s32 	%r91, %r91, 1;
	setp.ne.s32 	%p20, %r91, %r23;
	@%p20 bra 	$L__BB0_25;
$L__BB0_28:
	ld.param.u64 	%rd66, [_Z19findNewClusterIndexiiPKfiS0_PiS1_PfS2_S1__param_5];
	cvta.to.global.u64 	%rd60, %rd66;
	mul.wide.s32 	%rd61, %r1, 4;
	add.s64 	%rd8, %rd60, %rd61;
	ld.global.u32 	%r73, [%rd8];
	setp.eq.s32 	%p31, %r73, %r93;
	@%p31 bra 	$L__BB0_30;
	ld.param.u64 	%rd68, [_Z19findNewClusterIndexiiPKfiS0_PiS1_PfS2_S1__param_8];
	cvta.to.global.u64 	%rd62, %rd68;
	atom.global.add.f32 	%f92, [%rd62], 0f3F800000;
$L__BB0_30:
	ld.param.u64 	%rd67, [_Z19findNewClusterIndexiiPKfiS0_PiS1_PfS2_S1__param_6];
	st.global.u32 	[%rd8], %r93;
	cvta.to.global.u64 	%rd63, %rd67;
	mul.wide.s32 	%rd64, %r93, 4;
	add.s64 	%rd65, %rd63, %rd64;
	atom.global.add.u32 	%r74, [%rd65], 1;
$L__BB0_31:
	ret;

}
	// .globl	_Z16updateNewClusteriiPKfiS0_PiS1_PfS2_
.visible .entry _Z16updateNewClusteriiPKfiS0_PiS1_PfS2_(
	.param .u32 _Z16updateNewClusteriiPKfiS0_PiS1_PfS2__param_0,
	.param .u32 _Z16updateNewClusteriiPKfiS0_PiS1_PfS2__param_1,
	.param .u64 .ptr .align 1 _Z16updateNewClusteriiPKfiS0_PiS1_PfS2__param_2,
	.param .u32 _Z16updateNewClusteriiPKfiS0_PiS1_PfS2__param_3,
	.param .u64 .ptr .align 1 _Z16updateNewClusteriiPKfiS0_PiS1_PfS2__param_4,
	.param .u64 .ptr .align 1 _Z16updateNewClusteriiPKfiS0_PiS1_PfS2__param_5,
	.param .u64 .ptr .align 1 _Z16updateNewClusteriiPKfiS0_PiS1_PfS2__param_6,
	.param .u64 .ptr .align 1 _Z16updateNewClusteriiPKfiS0_PiS1_PfS2__param_7,
	.param .u64 .ptr .align 1 _Z16updateNewClusteriiPKfiS0_PiS1_PfS2__param_8
)
{
	.reg .pred 	%p<11>;
	.reg .b32 	%r<41>;
	.reg .b32 	%f<59>;
	.reg .b64 	%rd<72>;

	ld.param.u32 	%r22, [_Z16updateNewClusteriiPKfiS0_PiS1_PfS2__param_0];
	ld.param.u32 	%r23, [_Z16updateNewClusteriiPKfiS0_PiS1_PfS2__param_1];
	ld.param.u64 	%rd13, [_Z16updateNewClusteriiPKfiS0_PiS1_PfS2__param_5];
	ld.param.u64 	%rd14, [_Z16updateNewClusteriiPKfiS0_PiS1_PfS2__param_7];
	cvta.to.global.u64 	%rd1, %rd14;
	mov.u32 	%r24, %ntid.x;
	mov.u32 	%r25, %ctaid.x;
	mov.u32 	%r26, %tid.x;
	mad.lo.s32 	%r1, %r24, %r25, %r26;
	setp.ge.s32 	%p1, %r1, %r22;
	@%p1 bra 	$L__BB1_14;
	cvta.to.global.u64 	%rd2, %rd13;
	setp.lt.s32 	%p2, %r23, 1;
	@%p2 bra 	$L__BB1_14;
	mul.wide.s32 	%rd15, %r1, 4;
	add.s64 	%rd16, %rd2, %rd15;
	ld.global.nc.u32 	%r28, [%rd16];
	mul.lo.s32 	%r29, %r28, %r23;
	cvt.s64.s32 	%rd3, %r29;
	setp.lt.u32 	%p3, %r23, 16;
	mov.b32 	%r37, 0;
	@%p3 bra 	$L__BB1_5;
	and.b32  	%r37, %r23, 2147483632;
	neg.s32 	%r35, %r37;
	shl.b64 	%rd17, %rd3, 2;
	add.s64 	%rd18, %rd17, %rd1;
	add.s64 	%rd70, %rd18, 32;
	mul.wide.s32 	%rd22, %r22, 4;
	shl.b32 	%r31, %r22, 4;
	mov.u32 	%r34, %r1;
$L__BB1_4:
	.pragma "nounroll";
	ld.param.u64 	%rd67, [_Z16updateNewClusteriiPKfiS0_PiS1_PfS2__param_2];
	cvta.to.global.u64 	%rd19, %rd67;
	mul.wide.s32 	%rd20, %r34, 4;
	add.s64 	%rd21, %rd19, %rd20;
	ld.global.nc.f32 	%f1, [%rd21];
	atom.global.add.f32 	%f2, [%rd70+-32], %f1;
	add.s64 	%rd23, %rd21, %rd22;
	ld.global.nc.f32 	%f3, [%rd23];
	atom.global.add.f32 	%f4, [%rd70+-28], %f3;
	add.s64 	%rd24, %rd23, %rd22;
	ld.global.nc.f32 	%f5, [%rd24];
	atom.global.add.f32 	%f6, [%rd70+-24], %f5;
	add.s64 	%rd25, %rd24, %rd22;
	ld.global.nc.f32 	%f7, [%rd25];
	atom.global.add.f32 	%f8, [%rd70+-20], %f7;
	add.s64 	%rd26, %rd25, %rd22;
	ld.global.nc.f32 	%f9, [%rd26];
	atom.global.add.f32 	%f10, [%rd70+-16], %f9;
	add.s64 	%rd27, %rd26, %rd22;
	ld.global.nc.f32 	%f11, [%rd27];
	atom.global.add.f32 	%f12, [%rd70+-12], %f11;
	add.s64 	%rd28, %rd27, %rd22;
	ld.global.nc.f32 	%f13, [%rd28];
	atom.global.add.f32 	%f14, [%rd70+-8], %f13;
	add.s64 	%rd29, %rd28, %rd22;
	ld.global.nc.f32 	%f15, [%rd29];
	atom.global.add.f32 	%f16, [%rd70+-4], %f15;
	add.s64 	%rd30, %rd29, %rd22;
	ld.global.nc.f32 	%f17, [%rd30];
	atom.global.add.f32 	%f18, [%rd70], %f17;
	add.s64 	%rd31, %rd30, %rd22;
	ld.global.nc.f32 	%f19, [%rd31];
	atom.global.add.f32 	%f20, [%rd70+4], %f19;
	add.s64 	%rd32, %rd31, %rd22;
	ld.global.nc.f32 	%f21, [%rd32];
	atom.global.add.f32 	%f22, [%rd70+8], %f21;
	add.s64 	%rd33, %rd32, %rd22;
	ld.global.nc.f32 	%f23, [%rd33];
	atom.global.add.f32 	%f24, [%rd70+12], %f23;
	add.s64 	%rd34, %rd33, %rd22;
	ld.global.nc.f32 	%f25, [%rd34];
	atom.global.add.f32 	%f26, [%rd70+16], %f25;
	add.s64 	%rd35, %rd34, %rd22;
	ld.global.nc.f32 	%f27, [%rd35];
	atom.global.add.f32 	%f28, [%rd70+20], %f27;
	add.s64 	%rd36, %rd35, %rd22;
	ld.global.nc.f32 	%f29, [%rd36];
	atom.global.add.f32 	%f30, [%rd70+24], %f29;
	add.s64 	%rd37, %rd36, %rd22;
	ld.global.nc.f32 	%f31, [%rd37];
	atom.global.add.f32 	%f32, [%rd70+28], %f31;
	add.s32 	%r35, %r35, 16;
	add.s32 	%r34, %r34, %r31;
	add.s64 	%rd70, %rd70, 64;
	setp.ne.s32 	%p4, %r35, 0;
	@%p4 bra 	$L__BB1_4;
$L__BB1_5:
	and.b32  	%r9, %r23, 15;
	setp.eq.s32 	%p5, %r9, 0;
	@%p5 bra 	$L__BB1_14;
	ld.param.u64 	%rd69, [_Z16updateNewClusteriiPKfiS0_PiS1_PfS2__param_7];
	ld.param.u64 	%rd68, [_Z16updateNewClusteriiPKfiS0_PiS1_PfS2__param_2];
	cvta.to.global.u64 	%rd7, %rd68;
	cvta.to.global.u64 	%rd8, %rd69;
	and.b32  	%r10, %r23, 7;
	setp.lt.u32 	%p6, %r9, 8;
	@%p6 bra 	$L__BB1_8;
	cvt.u64.u32 	%rd38, %r37;
	add.s64 	%rd39, %rd38, %rd3;
	shl.b64 	%rd40, %rd39, 2;
	add.s64 	%rd41, %rd8, %rd40;
	mad.lo.s32 	%r32, %r37, %r22, %r1;
	mul.wide.s32 	%rd42, %r32, 4;
	add.s64 	%rd43, %rd7, %rd42;
	ld.global.nc.f32 	%f33, [%rd43];
	atom.global.add.f32 	%f34, [%rd41], %f33;
	mul.wide.s32 	%rd44, %r22, 4;
	add.s64 	%rd45, %rd43, %rd44;
	ld.global.nc.f32 	%f35, [%rd45];
	atom.global.add.f32 	%f36, [%rd41+4], %f35;
	add.s64 	%rd46, %rd45, %rd44;
	ld.global.nc.f32 	%f37, [%rd46];
	atom.global.add.f32 	%f38, [%rd41+8], %f37;
	add.s64 	%rd47, %rd46, %rd44;
	ld.global.nc.f32 	%f39, [%rd47];
	atom.global.add.f32 	%f40, [%rd41+12], %f39;
	add.s64 	%rd48, %rd47, %rd44;
	ld.global.nc.f32 	%f41, [%rd48];
	atom.global.add.f32 	%f42, [%rd41+16], %f41;
	add.s64 	%rd49, %rd48, %rd44;
	ld.global.nc.f32 	%f43, [%rd49];
	atom.global.add.f32 	%f44, [%rd41+20], %f43;
	add.s64 	%rd50, %rd49, %rd44;
	ld.global.nc.f32 	%f45, [%rd50];
	atom.global.add.f32 	%f46, [%rd41+24], %f45;
	add.s64 	%rd51, %rd50, %rd44;
	ld.global.nc.f32 	%f47, [%rd51];
	atom.global.add.f32 	%f48, [%rd41+28], %f47;
	add.s32 	%r37, %r37, 8;
$L__BB1_8:
	setp.eq.s32 	%p7, %r10, 0;
	@%p7 bra 	$L__BB1_14;
	and.b32  	%r13, %r23, 3;
	setp.lt.u32 	%p8, %r10, 4;
	@%p8 bra 	$L__BB1_11;
	cvt.u64.u32 	%rd52, %r37;
	add.s64 	%rd53, %rd52, %rd3;
	shl.b64 	%rd54, %rd53, 2;
	add.s64 	%rd55, %rd8, %rd54;
	mad.lo.s32 	%r33, %r37, %r22, %r1;
	mul.wide.s32 	%rd56, %r33, 4;
	add.s64 	%rd57, %rd7, %rd56;
	ld.global.nc.f32 	%f49, [%rd57];
	atom.global.add.f32 	%f50, [%rd55], %f49;
	mul.wide.s32 	%rd58, %r22, 4;
	add.s64 	%rd59, %rd57, %rd58;
	ld.global.nc.f32 	%f51, [%rd59];
	atom.global.add.f32 	%f52, [%rd55+4], %f51;
	add.s64 	%rd60, %rd59, %rd58;
	ld.global.nc.f32 	%f53, [%rd60];
	atom.global.add.f32 	%f54, [%rd55+8], %f53;
	add.s64 	%rd61, %rd60, %rd58;
	ld.global.nc.f32 	%f55, [%rd61];
	atom.global.add.f32 	%f56, [%rd55+12], %f55;
	add.s32 	%r37, %r37, 4;
$L__BB1_11:
	setp.eq.s32 	%p9, %r13, 0;
	@%p9 bra 	$L__BB1_14;
	mad.lo.s32 	%r40, %r37, %r22, %r1;
	cvt.u64.u32 	%rd62, %r37;
	add.s64 	%rd63, %rd3, %rd62;
	shl.b64 	%rd64, %rd63, 2;
	add.s64 	%rd71, %rd8, %rd64;
	neg.s32 	%r39, %r13;
$L__BB1_13:
	.pragma "nounroll";
	mul.wide.s32 	%rd65, %r40, 4;
	add.s64 	%rd66, %rd7, %rd65;
	ld.global.nc.f32 	%f57, [%rd66];
	atom.global.add.f32 	%f58, [%rd71], %f57;
	add.s32 	%r40, %r40, %r22;
	add.s64 	%rd71, %rd71, 4;
	add.s32 	%r39, %r39, 1;
	setp.ne.s32 	%p10, %r39, 0;
	@%p10 bra 	$L__BB1_13;
$L__BB1_14:
	bar.sync 	0;
	ret;

}
	// .globl	_Z12updateCenteriiiPfPiS_S0_
.visible .entry _Z12updateCenteriiiPfPiS_S0_(
	.param .u32 _Z12updateCenteriiiPfPiS_S0__param_0,
	.param .u32 _Z12updateCenteriiiPfPiS_S0__param_1,
	.param .u32 _Z12updateCenteriiiPfPiS_S0__param_2,
	.param .u64 .ptr .align 1 _Z12updateCenteriiiPfPiS_S0__param_3,
	.param .u64 .ptr .align 1 _Z12updateCenteriiiPfPiS_S0__param_4,
	.param .u64 .ptr .align 1 _Z12updateCenteriiiPfPiS_S0__param_5,
	.param .u64 .ptr .align 1 _Z12updateCenteriiiPfPiS_S0__param_6
)
{
	.reg .pred 	%p<7>;
	.reg .b32 	%r<24>;
	.reg .b32 	%f<4>;
	.reg .b64 	%rd<18>;

	ld.param.u32 	%r13, [_Z12updateCenteriiiPfPiS_S0__param_0];
	ld.param.u32 	%r14, [_Z12updateCenteriiiPfPiS_S0__param_1];
	ld.param.u32 	%r15, [_Z12updateCenteriiiPfPiS_S0__param_2];
	ld.param.u64 	%rd6, [_Z12updateCenteriiiPfPiS_S0__param_3];
	ld.param.u64 	%rd7, [_Z12updateCenteriiiPfPiS_S0__param_4];
	ld.param.u64 	%rd9, [_Z12updateCenteriiiPfPiS_S0__param_5];
	ld.param.u64 	%rd8, [_Z12updateCenteriiiPfPiS_S0__param_6];
	cvta.to.global.u64 	%rd1, %rd9;
	mov.u32 	%r21, %ctaid.x;
	setp.ge.s32 	%p1, %r21, %r14;
	@%p1 bra 	$L__BB2_11;
	mov.u32 	%r2, %tid.x;
	mov.u32 	%r3, %ntid.x;
	mov.u32 	%r4, %nctaid.x;
	cvta.to.global.u64 	%rd2, %rd7;
	cvta.to.global.u64 	%rd3, %rd8;
	cvta.to.global.u64 	%rd4, %rd6;
$L__BB2_2:
	setp.lt.s32 	%p2, %r2, %r15;
	mul.wide.s32 	%rd10, %r21, 4;
	add.s64 	%rd5, %rd2, %rd10;
	@%p2 bra 	$L__BB2_4;
	ld.global.u32 	%r23, [%rd5];
	bra.uni 	$L__BB2_8;
$L__BB2_4:
	ld.global.u32 	%r23, [%rd5];
	mul.lo.s32 	%r8, %r21, %r15;
	cvt.rn.f32.s32 	%f1, %r23;
	mov.u32 	%r22, %r2;
$L__BB2_5:
	setp.lt.s32 	%p3, %r23, 1;
	@%p3 bra 	$L__BB2_7;
	add.s32 	%r16, %r22, %r8;
	mul.wide.s32 	%rd11, %r16, 4;
	add.s64 	%rd12, %rd1, %rd11;
	ld.global.f32 	%f2, [%rd12];
	div.rn.f32 	%f3, %f2, %f1;
	add.s64 	%rd13, %rd4, %rd11;
	st.global.f32 	[%rd13], %f3;
$L__BB2_7:
	add.s32 	%r17, %r22, %r8;
	mul.wide.s32 	%rd14, %r17, 4;
	add.s64 	%rd15, %rd1, %rd14;
	mov.b32 	%r18, 0;
	st.global.u32 	[%rd15], %r18;
	add.s32 	%r22, %r22, %r3;
	setp.lt.s32 	%p4, %r22, %r15;
	@%p4 bra 	$L__BB2_5;
$L__BB2_8:
	setp.ge.s32 	%p5, %r23, %r13;
	@%p5 bra 	$L__BB2_10;
	add.s64 	%rd17, %rd3, %rd10;
	mov.b32 	%r19, 1;
	st.global.u32 	[%rd17], %r19;
$L__BB2_10:
	mov.b32 	%r20, 0;
	st.global.u32 	[%rd5], %r20;
	add.s32 	%r21, %r21, %r4;
	setp.lt.s32 	%p6, %r21, %r14;
	@%p6 bra 	$L__BB2_2;
$L__BB2_11:
	bar.sync 	0;
	ret;

}


// ===== COMPILED SASS (sm_100) =====

	.target	sm_100

	.elftype	@"ET_EXEC"


//--------------------- .note.nv.tkinfo           --------------------------
	.section	.note.nv.tkinfo,"",@"SHT_NOTE"
	.sectionflags	@"SHF_NOTE_NV_TKINFO"
	.tkinfo
        /*0018*/ 	.word	0x00000002
        /*0030*/ 	.string	""
        /*0030*/ 	.string	"ptxas"
        /*0030*/ 	.string	"Cuda compilation tools, release 13.0, V13.0.88"
        /*0030*/ 	.string	"Build cuda_13.0.r13.0/compiler.36424714_0"
        /*0030*/ 	.string	"-arch sm_100 -m 64 "



//--------------------- .note.nv.cuinfo           --------------------------
	.section	.note.nv.cuinfo,"",@"SHT_NOTE"
	.sectionflags	@"SHF_NOTE_NV_CUINFO"
        /*0018*/ 	.short	0x0002
        /*001a*/ 	.short	0x0064
        /*001c*/ 	.short	0x0082
	.zero		2


//--------------------- .nv.info                  --------------------------
	.section	.nv.info,"",@"SHT_CUDA_INFO"
	.align	4


	//----- nvinfo : EIATTR_REGCOUNT
	.align		4
        /*0000*/ 	.byte	0x04, 0x2f
        /*0002*/ 	.short	(.L_1 - .L_0)
	.align		4
.L_0:
        /*0004*/ 	.word	index@(_Z19findNewClusterIndexiiPKfiS0_PiS1_PfS2_S1_)
        /*0008*/ 	.word	0x00000020


	//----- nvinfo : EIATTR_FRAME_SIZE
	.align		4
.L_1:
        /*000c*/ 	.byte	0x04, 0x11
        /*000e*/ 	.short	(.L_3 - .L_2)
	.align		4
.L_2:
        /*0010*/ 	.word	index@(_Z19findNewClusterIndexiiPKfiS0_PiS1_PfS2_S1_)
        /*0014*/ 	.word	0x00000000


	//----- nvinfo : EIATTR_REGCOUNT
	.align		4
.L_3:
        /*0018*/ 	.byte	0x04, 0x2f
        /*001a*/ 	.short	(.L_5 - .L_4)
	.align		4
.L_4:
        /*001c*/ 	.word	index@(_Z16updateNewClusteriiPKfiS0_PiS1_PfS2_)
        /*0020*/ 	.word	0x00000020


	//----- nvinfo : EIATTR_FRAME_SIZE
	.align		4
.L_5:
        /*0024*/ 	.byte	0x04, 0x11
        /*0026*/ 	.short	(.L_7 - .L_6)
	.align		4
.L_6:
        /*0028*/ 	.word	index@(_Z16updateNewClusteriiPKfiS0_PiS1_PfS2_)
        /*002c*/ 	.word	0x00000000


	//----- nvinfo : EIATTR_REGCOUNT
	.align		4
.L_7:
        /*0030*/ 	.byte	0x04, 0x2f
        /*0032*/ 	.short	(.L_9 - .L_8)
	.align		4
.L_8:
        /*0034*/ 	.word	index@(_Z12updateCenteriiiPfPiS_S0_)
        /*0038*/ 	.word	0x0000001a


	//----- nvinfo : EIATTR_FRAME_SIZE
	.align		4
.L_9:
        /*003c*/ 	.byte	0x04, 0x11
        /*003e*/ 	.short	(.L_11 - .L_10)
	.align		4
.L_10:
        /*0040*/ 	.word	index@($__internal_0_$__cuda_sm3x_div_rn_noftz_f32_slowpath)
        /*0044*/ 	.word	0x00000000


	//----- nvinfo : EIATTR_FRAME_SIZE
	.align		4
.L_11:
        /*0048*/ 	.byte	0x04, 0x11
        /*004a*/ 	.short	(.L_13 - .L_12)
	.align		4
.L_12:
        /*004c*/ 	.word	index@(_Z12updateCenteriiiPfPiS_S0_)
        /*0050*/ 	.word	0x00000000


	//----- nvinfo : EIATTR_MIN_STACK_SIZE
	.align		4
.L_13:
        /*0054*/ 	.byte	0x04, 0x12
        /*0056*/ 	.short	(.L_15 - .L_14)
	.align		4
.L_14:
        /*0058*/ 	.word	index@(_Z12updateCenteriiiPfPiS_S0_)
        /*005c*/ 	.word	0x00000000


	//----- nvinfo : EIATTR_MIN_STACK_SIZE
	.align		4
.L_15:
        /*0060*/ 	.byte	0x04, 0x12
        /*0062*/ 	.short	(.L_17 - .L_16)
	.align		4
.L_16:
        /*0064*/ 	.word	index@(_Z16updateNewClusteriiPKfiS0_PiS1_PfS2_)
        /*0068*/ 	.word	0x00000000


	//----- nvinfo : EIATTR_MIN_STACK_SIZE
	.align		4
.L_17:
        /*006c*/ 	.byte	0x04, 0x12
        /*006e*/ 	.short	(.L_19 - .L_18)
	.align		4
.L_18:
        /*0070*/ 	.word	index@(_Z19findNewClusterIndexiiPKfiS0_PiS1_PfS2_S1_)
        /*0074*/ 	.word	0x00000000
.L_19:


//--------------------- .nv.compat                --------------------------
	.section	.nv.compat,"",@"SHT_CUDA_COMPAT_INFO"
	.align	4
        /*0000*/ 	.byte	0x02, 0x09, 0x00, 0x00, 0x02, 0x02, 0x01, 0x00, 0x02, 0x05, 0x05, 0x00, 0x03, 0x07, 0x01, 0x01
        /*0010*/ 	.byte	0x02, 0x03, 0x00, 0x00, 0x02, 0x06, 0x01, 0x00, 0x04, 0x0b, 0x08, 0x00, 0x01, 0x00, 0x00, 0x00
        /*0020*/ 	.byte	0x00, 0x00, 0x00, 0x00


//--------------------- .nv.info._Z12updateCenteriiiPfPiS_S0_ --------------------------
	.section	.nv.info._Z12updateCenteriiiPfPiS_S0_,"",@"SHT_CUDA_INFO"
	.sectionflags	@""
	.align	4


	//----- nvinfo : EIATTR_CUDA_API_VERSION
	.align		4
        /*0000*/ 	.byte	0x04, 0x37
        /*0002*/ 	.short	(.L_21 - .L_20)
.L_20:
        /*0004*/ 	.word	0x00000082


	//----- nvinfo : EIATTR_KPARAM_INFO
	.align		4
.L_21:
        /*0008*/ 	.byte	0x04, 0x17
        /*000a*/ 	.short	(.L_23 - .L_22)
.L_22:
        /*000c*/ 	.word	0x00000000
        /*0010*/ 	.short	0x0006
        /*0012*/ 	.short	0x0028
        /*0014*/ 	.byte	0x00, 0xf5, 0x21, 0x00


	//----- nvinfo : EIATTR_KPARAM_INFO
	.align		4
.L_23:
        /*0018*/ 	.byte	0x04, 0x17
        /*001a*/ 	.short	(.L_25 - .L_24)
.L_24:
        /*001c*/ 	.word	0x00000000
        /*0020*/ 	.short	0x0005
        /*0022*/ 	.short	0x0020
        /*0024*/ 	.byte	0x00, 0xf5, 0x21, 0x00


	//----- nvinfo : EIATTR_KPARAM_INFO
	.align		4
.L_25:
        /*0028*/ 	.byte	0x04, 0x17
        /*002a*/ 	.short	(.L_27 - .L_26)
.L_26:
        /*002c*/ 	.word	0x00000000
        /*0030*/ 	.short	0x0004
        /*0032*/ 	.short	0x0018
        /*0034*/ 	.byte	0x00, 0xf5, 0x21, 0x00


	//----- nvinfo : EIATTR_KPARAM_INFO
	.align		4
.L_27:
        /*0038*/ 	.byte	0x04, 0x17
        /*003a*/ 	.short	(.L_29 - .L_28)
.L_28:
        /*003c*/ 	.word	0x00000000
        /*0040*/ 	.short	0x0003
        /*0042*/ 	.short	0x0010
        /*0044*/ 	.byte	0x00, 0xf5, 0x21, 0x00


	//----- nvinfo : EIATTR_KPARAM_INFO
	.align		4
.L_29:
        /*0048*/ 	.byte	0x04, 0x17
        /*004a*/ 	.short	(.L_31 - .L_30)
.L_30:
        /*004c*/ 	.word	0x00000000
        /*0050*/ 	.short	0x0002
        /*0052*/ 	.short	0x0008
        /*0054*/ 	.byte	0x00, 0xf0, 0x11, 0x00


	//----- nvinfo : EIATTR_KPARAM_INFO
	.align		4
.L_31:
        /*0058*/ 	.byte	0x04, 0x17
        /*005a*/ 	.short	(.L_33 - .L_32)
.L_32:
        /*005c*/ 	.word	0x00000000
        /*0060*/ 	.short	0x0001
        /*0062*/ 	.short	0x0004
        /*0064*/ 	.byte	0x00, 0xf0, 0x11, 0x00


	//----- nvinfo : EIATTR_KPARAM_INFO
	.align		4
.L_33:
        /*0068*/ 	.byte	0x04, 0x17
        /*006a*/ 	.short	(.L_35 - .L_34)
.L_34:
        /*006c*/ 	.word	0x00000000
        /*0070*/ 	.short	0x0000
        /*0072*/ 	.short	0x0000
        /*0074*/ 	.byte	0x00, 0xf0, 0x11, 0x00


	//----- nvinfo : EIATTR_SPARSE_MMA_MASK
	.align		4
.L_35:
        /*0078*/ 	.byte	0x03, 0x50
        /*007a*/ 	.short	0x0000


	//----- nvinfo : EIATTR_MAXREG_COUNT
	.align		4
        /*007c*/ 	.byte	0x03, 0x1b
        /*007e*/ 	.short	0x00ff


	//----- nvinfo : EIATTR_NUM_BARRIERS
	.align		4
        /*0080*/ 	.byte	0x02, 0x4c
        /*0082*/ 	.byte	0x01
	.zero		1


	//----- nvinfo : EIATTR_MERCURY_ISA_VERSION
	.align		4
        /*0084*/ 	.byte	0x03, 0x5f
        /*0086*/ 	.short	0x0101


	//----- nvinfo : EIATTR_VRC_CTA_INIT_COUNT
	.align		4
        /*0088*/ 	.byte	0x02, 0x4a
	.zero		1
	.zero		1


	//----- nvinfo : EIATTR_EXIT_INSTR_OFFSETS
	.align		4
        /*008c*/ 	.byte	0x04, 0x1c
        /*008e*/ 	.short	(.L_37 - .L_36)


	//   ....[0]....
.L_36:
        /*0090*/ 	.word	0x000003f0


	//----- nvinfo : EIATTR_CRS_STACK_SIZE
	.align		4
.L_37:
        /*0094*/ 	.byte	0x04, 0x1e
        /*0096*/ 	.short	(.L_39 - .L_38)
.L_38:
        /*0098*/ 	.word	0x00000000


	//----- nvinfo : EIATTR_CBANK_PARAM_SIZE
	.align		4
.L_39:
        /*009c*/ 	.byte	0x03, 0x19
        /*009e*/ 	.short	0x0030


	//----- nvinfo : EIATTR_PARAM_CBANK
	.align		4
        /*00a0*/ 	.byte	0x04, 0x0a
        /*00a2*/ 	.short	(.L_41 - .L_40)
	.align		4
.L_40:
        /*00a4*/ 	.word	index@(.nv.constant0._Z12updateCenteriiiPfPiS_S0_)
        /*00a8*/ 	.short	0x0380
        /*00aa*/ 	.short	0x0030


	//----- nvinfo : EIATTR_SW_WAR
	.align		4
.L_41:
        /*00ac*/ 	.byte	0x04, 0x36
        /*00ae*/ 	.short	(.L_43 - .L_42)
.L_42:
        /*00b0*/ 	.word	0x00000008
.L_43:


//--------------------- .nv.info._Z16updateNewClusteriiPKfiS0_PiS1_PfS2_ --------------------------
	.section	.nv.info._Z16updateNewClusteriiPKfiS0_PiS1_PfS2_,"",@"SHT_CUDA_INFO"
	.sectionflags	@""
	.align	4


	//----- nvinfo : EIATTR_CUDA_API_VERSION
	.align		4
        /*0000*/ 	.byte	0x04, 0x37
        /*0002*/ 	.short	(.L_45 - .L_44)
.L_44:
        /*0004*/ 	.word	0x00000082


	//----- nvinfo : EIATTR_KPARAM_INFO
	.align		4
.L_45:
        /*0008*/ 	.byte	0x04, 0x17
        /*000a*/ 	.short	(.L_47 - .L_46)
.L_46:
        /*000c*/ 	.word	0x00000000
        /*0010*/ 	.short	0x0008
        /*0012*/ 	.short	0x0038
        /*0014*/ 	.byte	0x00, 0xf5, 0x21, 0x00


	//----- nvinfo : EIATTR_KPARAM_INFO
	.align		4
.L_47:
        /*0018*/ 	.byte	0x04, 0x17
        /*001a*/ 	.short	(.L_49 - .L_48)
.L_48:
        /*001c*/ 	.word	0x00000000
        /*0020*/ 	.short	0x0007
        /*0022*/ 	.short	0x0030
        /*0024*/ 	.byte	0x00, 0xf5, 0x21, 0x00


	//----- nvinfo : EIATTR_KPARAM_INFO
	.align		4
.L_49:
        /*0028*/ 	.byte	0x04, 0x17
        /*002a*/ 	.short	(.L_51 - .L_50)
.L_50:
        /*002c*/ 	.word	0x00000000
        /*0030*/ 	.short	0x0006
        /*0032*/ 	.short	0x0028
        /*0034*/ 	.byte	0x00, 0xf5, 0x21, 0x00


	//----- nvinfo : EIATTR_KPARAM_INFO
	.align		4
.L_51:
        /*0038*/ 	.byte	0x04, 0x17
        /*003a*/ 	.short	(.L_53 - .L_52)
.L_52:
        /*003c*/ 	.word	0x00000000
        /*0040*/ 	.short	0x0005
        /*0042*/ 	.short	0x0020
        /*0044*/ 	.byte	0x00, 0xf5, 0x21, 0x00


	//----- nvinfo : EIATTR_KPARAM_INFO
	.align		4
.L_53:
        /*0048*/ 	.byte	0x04, 0x17
        /*004a*/ 	.short	(.L_55 - .L_54)
.L_54:
        /*004c*/ 	.word	0x00000000
        /*0050*/ 	.short	0x0004
        /*0052*/ 	.short	0x0018
        /*0054*/ 	.byte	0x00, 0xf5, 0x21, 0x00


	//----- nvinfo : EIATTR_KPARAM_INFO
	.align		4
.L_55:
        /*0058*/ 	.byte	0x04, 0x17
        /*005a*/ 	.short	(.L_57 - .L_56)
.L_56:
        /*005c*/ 	.word	0x00000000
        /*0060*/ 	.short	0x0003
        /*0062*/ 	.short	0x0010
        /*0064*/ 	.byte	0x00, 0xf0, 0x11, 0x00


	//----- nvinfo : EIATTR_KPARAM_INFO
	.align		4
.L_57:
        /*0068*/ 	.byte	0x04, 0x17
        /*006a*/ 	.short	(.L_59 - .L_58)
.L_58:
        /*006c*/ 	.word	0x00000000
        /*0070*/ 	.short	0x0002
        /*0072*/ 	.short	0x0008
        /*0074*/ 	.byte	0x00, 0xf5, 0x21, 0x00


	//----- nvinfo : EIATTR_KPARAM_INFO
	.align		4
.L_59:
        /*0078*/ 	.byte	0x04, 0x17
        /*007a*/ 	.short	(.L_61 - .L_60)
.L_60:
        /*007c*/ 	.word	0x00000000
        /*0080*/ 	.short	0x0001
        /*0082*/ 	.short	0x0004
        /*0084*/ 	.byte	0x00, 0xf0, 0x11, 0x00


	//----- nvinfo : EIATTR_KPARAM_INFO
	.align		4
.L_61:
        /*0088*/ 	.byte	0x04, 0x17
        /*008a*/ 	.short	(.L_63 - .L_62)
.L_62:
        /*008c*/ 	.word	0x00000000
        /*0090*/ 	.short	0x0000
        /*0092*/ 	.short	0x0000
        /*0094*/ 	.byte	0x00, 0xf0, 0x11, 0x00


	//----- nvinfo : EIATTR_SPARSE_MMA_MASK
	.align		4
.L_63:
        /*0098*/ 	.byte	0x03, 0x50
        /*009a*/ 	.short	0x0000


	//----- nvinfo : EIATTR_MAXREG_COUNT
	.align		4
        /*009c*/ 	.byte	0x03, 0x1b
        /*009e*/ 	.short	0x00ff


	//----- nvinfo : EIATTR_NUM_BARRIERS
	.align		4
        /*00a0*/ 	.byte	0x02, 0x4c
        /*00a2*/ 	.byte	0x01
	.zero		1


	//----- nvinfo : EIATTR_MERCURY_ISA_VERSION
	.align		4
        /*00a4*/ 	.byte	0x03, 0x5f
        /*00a6*/ 	.short	0x0101


	//----- nvinfo : EIATTR_VRC_CTA_INIT_COUNT
	.align		4
        /*00a8*/ 	.byte	0x02, 0x4a
	.zero		1
	.zero		1


	//----- nvinfo : EIATTR_EXIT_INSTR_OFFSETS
	.align		4
        /*00ac*/ 	.byte	0x04, 0x1c
        /*00ae*/ 	.short	(.L_65 - .L_64)


	//   ....[0]....
.L_64:
        /*00b0*/ 	.word	0x00000ab0


	//----- nvinfo : EIATTR_CRS_STACK_SIZE
	.align		4
.L_65:
        /*00b4*/ 	.byte	0x04, 0x1e
        /*00b6*/ 	.short	(.L_67 - .L_66)
.L_66:
        /*00b8*/ 	.word	0x00000000


	//----- nvinfo : EIATTR_CBANK_PARAM_SIZE
	.align		4
.L_67:
        /*00bc*/ 	.byte	0x03, 0x19
        /*00be*/ 	.short	0x0040


	//----- nvinfo : EIATTR_PARAM_CBANK
	.align		4
        /*00c0*/ 	.byte	0x04, 0x0a
        /*00c2*/ 	.short	(.L_69 - .L_68)
	.align		4
.L_68:
        /*00c4*/ 	.word	index@(.nv.constant0._Z16updateNewClusteriiPKfiS0_PiS1_PfS2_)
        /*00c8*/ 	.short	0x0380
        /*00ca*/ 	.short	0x0040


	//----- nvinfo : EIATTR_SW_WAR
	.align		4
.L_69:
        /*00cc*/ 	.byte	0x04, 0x36
        /*00ce*/ 	.short	(.L_71 - .L_70)
.L_70:
        /*00d0*/ 	.word	0x00000008
.L_71:


//--------------------- .nv.info._Z19findNewClusterIndexiiPKfiS0_PiS1_PfS2_S1_ --------------------------
	.section	.nv.info._Z19findNewClusterIndexiiPKfiS0_PiS1_PfS2_S1_,"",@"SHT_CUDA_INFO"
	.sectionflags	@""
	.align	4


	//----- nvinfo : EIATTR_CUDA_API_VERSION
	.align		4
        /*0000*/ 	.byte	0x04, 0x37
        /*0002*/ 	.short	(.L_73 - .L_72)
.L_72:
        /*0004*/ 	.word	0x00000082


	//----- nvinfo : EIATTR_KPARAM_INFO
	.align		4
.L_73:
        /*0008*/ 	.byte	0x04, 0x17
        /*000a*/ 	.short	(.L_75 - .L_74)
.L_74:
        /*000c*/ 	.word	0x00000000
        /*0010*/ 	.short	0x0009
        /*0012*/ 	.short	0x0040
        /*0014*/ 	.byte	0x00, 0xf5, 0x21, 0x00


	//----- nvinfo : EIATTR_KPARAM_INFO
	.align		4
.L_75:
        /*0018*/ 	.byte	0x04, 0x17
        /*001a*/ 	.short	(.L_77 - .L_76)
.L_76:
        /*001c*/ 	.word	0x00000000
        /*0020*/ 	.short	0x0008
        /*0022*/ 	.short	0x0038
        /*0024*/ 	.byte	0x00, 0xf5, 0x21, 0x00


	//----- nvinfo : EIATTR_KPARAM_INFO
	.align		4
.L_77:
        /*0028*/ 	.byte	0x04, 0x17
        /*002a*/ 	.short	(.L_79 - .L_78)
.L_78:
        /*002c*/ 	.word	0x00000000
        /*0030*/ 	.short	0x0007
        /*0032*/ 	.short	0x0030
        /*0034*/ 	.byte	0x00, 0xf5, 0x21, 0x00


	//----- nvinfo : EIATTR_KPARAM_INFO
	.align		4
.L_79:
        /*0038*/ 	.byte	0x04, 0x17
        /*003a*/ 	.short	(.L_81 - .L_80)
.L_80:
        /*003c*/ 	.word	0x00000000
        /*0040*/ 	.short	0x0006
        /*0042*/ 	.short	0x0028
        /*0044*/ 	.byte	0x00, 0xf5, 0x21, 0x00


	//----- nvinfo : EIATTR_KPARAM_INFO
	.align		4
.L_81:
        /*0048*/ 	.byte	0x04, 0x17
        /*004a*/ 	.short	(.L_83 - .L_82)
.L_82:
        /*004c*/ 	.word	0x00000000
        /*0050*/ 	.short	0x0005
        /*0052*/ 	.short	0x0020
        /*0054*/ 	.byte	0x00, 0xf5, 0x21, 0x00


	//----- nvinfo : EIATTR_KPARAM_INFO
	.align		4
.L_83:
        /*0058*/ 	.byte	0x04, 0x17
        /*005a*/ 	.short	(.L_85 - .L_84)
.L_84:
        /*005c*/ 	.word	0x00000000
        /*0060*/ 	.short	0x0004
        /*0062*/ 	.short	0x0018
        /*0064*/ 	.byte	0x00, 0xf5, 0x21, 0x00


	//----- nvinfo : EIATTR_KPARAM_INFO
	.align		4
.L_85:
        /*0068*/ 	.byte	0x04, 0x17
        /*006a*/ 	.short	(.L_87 - .L_86)
.L_86:
        /*006c*/ 	.word	0x00000000
        /*0070*/ 	.short	0x0003
        /*0072*/ 	.short	0x0010
        /*0074*/ 	.byte	0x00, 0xf0, 0x11, 0x00


	//----- nvinfo : EIATTR_KPARAM_INFO
	.align		4
.L_87:
        /*0078*/ 	.byte	0x04, 0x17
        /*007a*/ 	.short	(.L_89 - .L_88)
.L_88:
        /*007c*/ 	.word	0x00000000
        /*0080*/ 	.short	0x0002
        /*0082*/ 	.short	0x0008
        /*0084*/ 	.byte	0x00, 0xf5, 0x21, 0x00


	//----- nvinfo : EIATTR_KPARAM_INFO
	.align		4
.L_89:
        /*0088*/ 	.byte	0x04, 0x17
        /*008a*/ 	.short	(.L_91 - .L_90)
.L_90:
        /*008c*/ 	.word	0x00000000
        /*0090*/ 	.short	0x0001
        /*0092*/ 	.short	0x0004
        /*0094*/ 	.byte	0x00, 0xf0, 0x11, 0x00


	//----- nvinfo : EIATTR_KPARAM_INFO
	.align		4
.L_91:
        /*0098*/ 	.byte	0x04, 0x17
        /*009a*/ 	.short	(.L_93 - .L_92)
.L_92:
        /*009c*/ 	.word	0x00000000
        /*00a0*/ 	.short	0x0000
        /*00a2*/ 	.short	0x0000
        /*00a4*/ 	.byte	0x00, 0xf0, 0x11, 0x00


	//----- nvinfo : EIATTR_SPARSE_MMA_MASK
	.align		4
.L_93:
        /*00a8*/ 	.byte	0x03, 0x50
        /*00aa*/ 	.short	0x0000


	//----- nvinfo : EIATTR_MAXREG_COUNT
	.align		4
        /*00ac*/ 	.byte	0x03, 0x1b
        /*00ae*/ 	.short	0x00ff


	//----- nvinfo : EIATTR_MERCURY_ISA_VERSION
	.align		4
        /*00b0*/ 	.byte	0x03, 0x5f
        /*00b2*/ 	.short	0x0101


	//----- nvinfo : EIATTR_VRC_CTA_INIT_COUNT
	.align		4
        /*00b4*/ 	.byte	0x02, 0x4a
	.zero		1
	.zero		1


	//----- nvinfo : EIATTR_EXIT_INSTR_OFFSETS
	.align		4
        /*00b8*/ 	.byte	0x04, 0x1c
        /*00ba*/ 	.short	(.L_95 - .L_94)


	//   ....[0]....
.L_94:
        /*00bc*/ 	.word	0x00000070


	//   ....[1]....
        /*00c0*/ 	.word	0x00001850


	//----- nvinfo : EIATTR_CRS_STACK_SIZE
	.align		4
.L_95:
        /*00c4*/ 	.byte	0x04, 0x1e
        /*00c6*/ 	.short	(.L_97 - .L_96)
.L_96:
        /*00c8*/ 	.word	0x00000000


	//----- nvinfo : EIATTR_CBANK_PARAM_SIZE
	.align		4
.L_97:
        /*00cc*/ 	.byte	0x03, 0x19
        /*00ce*/ 	.short	0x0048


	//----- nvinfo : EIATTR_PARAM_CBANK
	.align		4
        /*00d0*/ 	.byte	0x04, 0x0a
        /*00d2*/ 	.short	(.L_99 - .L_98)
	.align		4
.L_98:
        /*00d4*/ 	.word	index@(.nv.constant0._Z19findNewClusterIndexiiPKfiS0_PiS1_PfS2_S1_)
        /*00d8*/ 	.short	0x0380
        /*00da*/ 	.short	0x0048


	//----- nvinfo : EIATTR_SW_WAR
	.align		4
.L_99:
        /*00dc*/ 	.byte	0x04, 0x36
        /*00de*/ 	.short	(.L_101 - .L_100)
.L_100:
        /*00e0*/ 	.word	0x00000008
.L_101:


//--------------------- .nv.callgraph             --------------------------
	.section	.nv.callgraph,"",@"SHT_CUDA_CALLGRAPH"
	.align	4
	.sectionentsize	8
	.align		4
        /*0000*/ 	.word	0x00000000
	.align		4
        /*0004*/ 	.word	0xffffffff
	.align		4
        /*0008*/ 	.word	0x00000000
	.align		4
        /*000c*/ 	.word	0xfffffffe
	.align		4
        /*0010*/ 	.word	0x00000000
	.align		4
        /*0014*/ 	.word	0xfffffffd
	.align		4
        /*0018*/ 	.word	0x00000000
	.align		4
        /*001c*/ 	.word	0xfffffffc


//--------------------- .text._Z12updateCenteriiiPfPiS_S0_ --------------------------
	.section	.text._Z12updateCenteriiiPfPiS_S0_,"ax",@progbits
	.align	128
        .global         _Z12updateCenteriiiPfPiS_S0_
        .type           _Z12updateCenteriiiPfPiS_S0_,@function
        .size           _Z12updateCenteriiiPfPiS_S0_,(.L_x_47 - _Z12updateCenteriiiPfPiS_S0_)
        .other          _Z12updateCenteriiiPfPiS_S0_,@"STO_CUDA_ENTRY STV_DEFAULT"
_Z12updateCenteriiiPfPiS_S0_:
.text._Z12updateCenteriiiPfPiS_S0_:
[----:B------:R-:W-:Y:S08]  /*0000*/  LDC R1, c[0x0][0x37c] ;  /* 0x0000df00ff017b82 */ /* 0x000ff00000000800 */
[----:B------:R-:W0:Y:S01]  /*0010*/  S2UR UR4, SR_CTAID.X ;  /* 0x00000000000479c3 */ /* 0x000e220000002500 */
[----:B------:R-:W0:Y:S02]  /*0020*/  LDCU UR5, c[0x0][0x384] ;  /* 0x00007080ff0577ac */ /* 0x000e240008000800 */
[----:B0-----:R-:W-:-:S09]  /*0030*/  UISETP.GE.AND UP0, UPT, UR4, UR5, UPT ;  /* 0x000000050400728c */ /* 0x001fd2000bf06270 */
[----:B------:R-:W-:Y:S05]  /*0040*/  BRA.U UP0, `(.L_x_0) ;  /* 0x0000000100e47547 */ /* 0x000fea000b800000 */
[----:B------:R-:W0:Y:S01]  /*0050*/  LDCU UR5, c[0x0][0x360] ;  /* 0x00006c00ff0577ac */ /* 0x000e220008000800 */
[----:B------:R-:W1:Y:S01]  /*0060*/  S2R R2, SR_TID.X ;  /* 0x0000000000027919 */ /* 0x000e620000002100 */
[----:B------:R-:W2:Y:S01]  /*0070*/  LDC R10, c[0x0][0x370] ;  /* 0x0000dc00ff0a7b82 */ /* 0x000ea20000000800 */
[----:B------:R-:W-:Y:S01]  /*0080*/  IMAD.U32 R11, RZ, RZ, UR4 ;  /* 0x00000004ff0b7e24 */ /* 0x000fe2000f8e00ff */
[----:B------:R-:W3:Y:S06]  /*0090*/  LDCU.64 UR6, c[0x0][0x358] ;  /* 0x00006b00ff0677ac */ /* 0x000eec0008000a00 */
.L_x_8:
[----:B------:R-:W1:Y:S01]  /*00a0*/  LDCU UR4, c[0x0][0x388] ;  /* 0x00007100ff0477ac */ /* 0x000e620008000800 */
[----:B0-----:R-:W4:Y:S01]  /*00b0*/  LDC.64 R8, c[0x0][0x398] ;  /* 0x0000e600ff087b82 */ /* 0x001f220000000a00 */
[----:B------:R-:W-:Y:S01]  /*00c0*/  BSSY.RECONVERGENT B0, `(.L_x_1) ;  /* 0x0000026000007945 */ /* 0x000fe20003800200 */
[----:B------:R-:W0:Y:S01]  /*00d0*/  LDCU UR8, c[0x0][0x388] ;  /* 0x00007100ff0877ac */ /* 0x000e220008000800 */
[----:B-1----:R-:W-:Y:S01]  /*00e0*/  ISETP.GE.AND P0, PT, R2, UR4, PT ;  /* 0x0000000402007c0c */ /* 0x002fe2000bf06270 */
[----:B----4-:R-:W-:-:S12]  /*00f0*/  IMAD.WIDE R8, R11, 0x4, R8 ;  /* 0x000000040b087825 */ /* 0x010fd800078e0208 */
[----:B0-----:R-:W-:Y:S05]  /*0100*/  @!P0 BRA `(.L_x_2) ;  /* 0x0000000000088947 */ /* 0x001fea0003800000 */
[----:B---3--:R0:W5:Y:S01]  /*0110*/  LDG.E R20, desc[UR6][R8.64] ;  /* 0x0000000608147981 */ /* 0x008162000c1e1900 */
[----:B------:R-:W-:Y:S05]  /*0120*/  BRA `(.L_x_3) ;  /* 0x00000000007c7947 */ /* 0x000fea0003800000 */
.L_x_2:
[----:B---3--:R-:W3:Y:S01]  /*0130*/  LDG.E R20, desc[UR6][R8.64] ;  /* 0x0000000608147981 */ /* 0x008ee2000c1e1900 */
[----:B------:R-:W0:Y:S01]  /*0140*/  LDC.64 R6, c[0x0][0x3a0] ;  /* 0x0000e800ff067b82 */ /* 0x000e220000000a00 */
[----:B------:R-:W-:-:S07]  /*0150*/  IMAD.MOV.U32 R12, RZ, RZ, R2 ;  /* 0x000000ffff0c7224 */ /* 0x000fce00078e0002 */
[----:B------:R-:W1:Y:S02]  /*0160*/  LDC.64 R4, c[0x0][0x390] ;  /* 0x0000e400ff047b82 */ /* 0x000e640000000a00 */
[----:B01-3--:R-:W-:-:S07]  /*0170*/  I2FP.F32.S32 R3, R20 ;  /* 0x0000001400037245 */ /* 0x00bfce0000201400 */
.L_x_7:
[----:B------:R-:W-:-:S13]  /*0180*/  ISETP.GE.AND P0, PT, R20, 0x1, PT ;  /* 0x000000011400780c */ /* 0x000fda0003f06270 */
[----:B------:R-:W-:Y:S05]  /*0190*/  @!P0 BRA `(.L_x_4) ;  /* 0x0000000000488947 */ /* 0x000fea0003800000 */
[----:B------:R-:W-:-:S04]  /*01a0*/  IMAD R13, R11, UR8, R12 ;  /* 0x000000080b0d7c24 */ /* 0x000fc8000f8e020c */
[----:B------:R-:W-:-:S05]  /*01b0*/  IMAD.WIDE R14, R13, 0x4, R6 ;  /* 0x000000040d0e7825 */ /* 0x000fca00078e0206 */
[----:B------:R-:W3:Y:S01]  /*01c0*/  LDG.E R0, desc[UR6][R14.64] ;  /* 0x000000060e007981 */ /* 0x000ee2000c1e1900 */
[----:B------:R-:W0:Y:S01]  /*01d0*/  MUFU.RCP R16, R3 ;  /* 0x0000000300107308 */ /* 0x000e220000001000 */
[----:B------:R-:W-:Y:S01]  /*01e0*/  BSSY.RECONVERGENT B1, `(.L_x_5) ;  /* 0x000000b000017945 */ /* 0x000fe20003800200 */
[----:B0-----:R-:W-:-:S04]  /*01f0*/  FFMA R17, -R3, R16, 1 ;  /* 0x3f80000003117423 */ /* 0x001fc80000000110 */
[----:B------:R-:W-:Y:S02]  /*0200*/  FFMA R17, R16, R17, R16 ;  /* 0x0000001110117223 */ /* 0x000fe40000000010 */
[----:B---3--:R-:W0:Y:S02]  /*0210*/  FCHK P0, R0, R3 ;  /* 0x0000000300007302 */ /* 0x008e240000000000 */
[----:B------:R-:W-:-:S04]  /*0220*/  FFMA R16, R0, R17, RZ ;  /* 0x0000001100107223 */ /* 0x000fc800000000ff */
[----:B------:R-:W-:-:S04]  /*0230*/  FFMA R18, -R3, R16, R0 ;  /* 0x0000001003127223 */ /* 0x000fc80000000100 */
[----:B------:R-:W-:Y:S01]  /*0240*/  FFMA R17, R17, R18, R16 ;  /* 0x0000001211117223 */ /* 0x000fe20000000010 */
[----:B0-----:R-:W-:Y:S06]  /*0250*/  @!P0 BRA `(.L_x_6) ;  /* 0x00000000000c8947 */ /* 0x001fec0003800000 */
[----:B------:R-:W-:-:S07]  /*0260*/  MOV R14, 0x280 ;  /* 0x00000280000e7802 */ /* 0x000fce0000000f00 */
[----:B--2---:R-:W-:Y:S05]  /*0270*/  CALL.REL.NOINC `($__internal_0_$__cuda_sm3x_div_rn_noftz_f32_slowpath) ;  /* 0x0000000000607944 */ /* 0x004fea0003c00000 */
[----:B------:R-:W-:-:S07]  /*0280*/  IMAD.MOV.U32 R17, RZ, RZ, R0 ;  /* 0x000000ffff117224 */ /* 0x000fce00078e0000 */
.L_x_6:
[----:B------:R-:W-:Y:S05]  /*0290*/  BSYNC.RECONVERGENT B1 ;  /* 0x0000000000017941 */ /* 0x000fea0003800200 */
.L_x_5:
[----:B------:R-:W-:-:S05]  /*02a0*/  IMAD.WIDE R14, R13, 0x4, R4 ;  /* 0x000000040d0e7825 */ /* 0x000fca00078e0204 */
[----:B------:R0:W-:Y:S02]  /*02b0*/  STG.E desc[UR6][R14.64], R17 ;  /* 0x000000110e007986 */ /* 0x0001e4000c101906 */
.L_x_4:
[----:B0-----:R-:W-:Y:S02]  /*02c0*/  IMAD R15, R11, UR8, R12 ;  /* 0x000000080b0f7c24 */ /* 0x001fe4000f8e020c */
[----:B------:R-:W-:Y:S02]  /*02d0*/  VIADD R12, R12, UR5 ;  /* 0x000000050c0c7c36 */ /* 0x000fe40008000000 */
[----:B------:R-:W-:-:S03]  /*02e0*/  IMAD.WIDE R14, R15, 0x4, R6 ;  /* 0x000000040f0e7825 */ /* 0x000fc600078e0206 */
[----:B------:R-:W-:Y:S02]  /*02f0*/  ISETP.GE.AND P0, PT, R12, UR8, PT ;  /* 0x000000080c007c0c */ /* 0x000fe4000bf06270 */
[----:B------:R1:W-:Y:S11]  /*0300*/  STG.E desc[UR6][R14.64], RZ ;  /* 0x000000ff0e007986 */ /* 0x0003f6000c101906 */
[----:B-1----:R-:W-:Y:S05]  /*0310*/  @!P0 BRA `(.L_x_7) ;  /* 0xfffffffc00988947 */ /* 0x002fea000383ffff */
.L_x_3:
[----:B------:R-:W-:Y:S05]  /*0320*/  BSYNC.RECONVERGENT B0 ;  /* 0x0000000000007941 */ /* 0x000fea0003800200 */
.L_x_1:
[----:B------:R-:W1:Y:S02]  /*0330*/  LDCU UR4, c[0x0][0x380] ;  /* 0x00007000ff0477ac */ /* 0x000e640008000800 */
[----:B-1---5:R-:W-:Y:S01]  /*0340*/  ISETP.GE.AND P0, PT, R20, UR4, PT ;  /* 0x0000000414007c0c */ /* 0x022fe2000bf06270 */
[----:B------:R-:W1:-:S12]  /*0350*/  LDCU UR4, c[0x0][0x384] ;  /* 0x00007080ff0477ac */ /* 0x000e580008000800 */
[----:B------:R-:W3:Y:S01]  /*0360*/  @!P0 LDC.64 R4, c[0x0][0x3a8] ;  /* 0x0000ea00ff048b82 */ /* 0x000ee20000000a00 */
[----:B------:R-:W-:Y:S02]  /*0370*/  @!P0 IMAD.MOV.U32 R3, RZ, RZ, 0x1 ;  /* 0x00000001ff038424 */ /* 0x000fe400078e00ff */
[----:B---3--:R-:W-:-:S04]  /*0380*/  @!P0 IMAD.WIDE R4, R11, 0x4, R4 ;  /* 0x000000040b048825 */ /* 0x008fc800078e0204 */
[----:B--2---:R-:W-:Y:S01]  /*0390*/  IMAD.IADD R11, R10, 0x1, R11 ;  /* 0x000000010a0b7824 */ /* 0x004fe200078e020b */
[----:B------:R4:W-:Y:S04]  /*03a0*/  @!P0 STG.E desc[UR6][R4.64], R3 ;  /* 0x0000000304008986 */ /* 0x0009e8000c101906 */
[----:B------:R4:W-:Y:S01]  /*03b0*/  STG.E desc[UR6][R8.64], RZ ;  /* 0x000000ff08007986 */ /* 0x0009e2000c101906 */
[----:B-1----:R-:W-:-:S13]  /*03c0*/  ISETP.GE.AND P0, PT, R11, UR4, PT ;  /* 0x000000040b007c0c */ /* 0x002fda000bf06270 */
[----:B----4-:R-:W-:Y:S05]  /*03d0*/  @!P0 BRA `(.L_x_8) ;  /* 0xfffffffc00308947 */ /* 0x010fea000383ffff */
.L_x_0:
[----:B------:R-:W-:Y:S06]  /*03e0*/  BAR.SYNC.DEFER_BLOCKING 0x0 ;  /* 0x0000000000007b1d */ /* 0x000fec0000010000 */
[----:B------:R-:W-:Y:S05]  /*03f0*/  EXIT ;  /* 0x000000000000794d */ /* 0x000fea0003800000 */
        .weak           $__internal_0_$__cuda_sm3x_div_rn_noftz_f32_slowpath
        .type           $__internal_0_$__cuda_sm3x_div_rn_noftz_f32_slowpath,@function
        .size           $__internal_0_$__cuda_sm3x_div_rn_noftz_f32_slowpath,(.L_x_47 - $__internal_0_$__cuda_sm3x_div_rn_noftz_f32_slowpath)
$__internal_0_$__cuda_sm3x_div_rn_noftz_f32_slowpath:
[--C-:B------:R-:W-:Y:S01]  /*0400*/  SHF.R.U32.HI R15, RZ, 0x17, R3.reuse ;  /* 0x00000017ff0f7819 */ /* 0x100fe20000011603 */
[----:B------:R-:W-:Y:S01]  /*0410*/  BSSY.RECONVERGENT B2, `(.L_x_9) ;  /* 0x0000064000027945 */ /* 0x000fe20003800200 */
[--C-:B------:R-:W-:Y:S01]  /*0420*/  SHF.R.U32.HI R16, RZ, 0x17, R0.reuse ;  /* 0x00000017ff107819 */ /* 0x100fe20000011600 */
[----:B------:R-:W-:Y:S01]  /*0430*/  IMAD.MOV.U32 R17, RZ, RZ, R0 ;  /* 0x000000ffff117224 */ /* 0x000fe200078e0000 */
[----:B------:R-:W-:Y:S01]  /*0440*/  LOP3.LUT R15, R15, 0xff, RZ, 0xc0, !PT ;  /* 0x000000ff0f0f7812 */ /* 0x000fe200078ec0ff */
[----:B------:R-:W-:Y:S01]  /*0450*/  IMAD.MOV.U32 R18, RZ, RZ, R3 ;  /* 0x000000ffff127224 */ /* 0x000fe200078e0003 */
[----:B------:R-:W-:-:S03]  /*0460*/  LOP3.LUT R22, R16, 0xff, RZ, 0xc0, !PT ;  /* 0x000000ff10167812 */ /* 0x000fc600078ec0ff */
[----:B------:R-:W-:Y:S02]  /*0470*/  VIADD R21, R15, 0xffffffff ;  /* 0xffffffff0f157836 */ /* 0x000fe40000000000 */
[----:B------:R-:W-:-:S03]  /*0480*/  VIADD R19, R22, 0xffffffff ;  /* 0xffffffff16137836 */ /* 0x000fc60000000000 */
[----:B------:R-:W-:-:S04]  /*0490*/  ISETP.GT.U32.AND P0, PT, R21, 0xfd, PT ;  /* 0x000000fd1500780c */ /* 0x000fc80003f04070 */
[----:B------:R-:W-:-:S13]  /*04a0*/  ISETP.GT.U32.OR P0, PT, R19, 0xfd, P0 ;  /* 0x000000fd1300780c */ /* 0x000fda0000704470 */
[----:B------:R-:W-:Y:S01]  /*04b0*/  @!P0 IMAD.MOV.U32 R16, RZ, RZ, RZ ;  /* 0x000000ffff108224 */ /* 0x000fe200078e00ff */
[----:B------:R-:W-:Y:S06]  /*04c0*/  @!P0 BRA `(.L_x_10) ;  /* 0x00000000005c8947 */ /* 0x000fec0003800000 */
[----:B------:R-:W-:Y:S02]  /*04d0*/  FSETP.GTU.FTZ.AND P1, PT, |R3|, +INF , PT ;  /* 0x7f8000000300780b */ /* 0x000fe40003f3c200 */
[----:B------:R-:W-:-:S04]  /*04e0*/  FSETP.GTU.FTZ.AND P0, PT, |R0|, +INF , PT ;  /* 0x7f8000000000780b */ /* 0x000fc80003f1c200 */
[----:B------:R-:W-:-:S13]  /*04f0*/  PLOP3.LUT P0, PT, P0, P1, PT, 0xf8, 0x8f ;  /* 0x00000000008f781c */ /* 0x000fda0000703f70 */
[----:B------:R-:W-:Y:S05]  /*0500*/  @P0 BRA `(.L_x_11) ;  /* 0x00000004004c0947 */ /* 0x000fea0003800000 */
[----:B------:R-:W-:-:S13]  /*0510*/  LOP3.LUT P0, RZ, R18, 0x7fffffff, R17, 0xc8, !PT ;  /* 0x7fffffff12ff7812 */ /* 0x000fda000780c811 */
[----:B------:R-:W-:Y:S05]  /*0520*/  @!P0 BRA `(.L_x_12) ;  /* 0x00000004003c8947 */ /* 0x000fea0003800000 */
[C---:B------:R-:W-:Y:S02]  /*0530*/  FSETP.NEU.FTZ.AND P2, PT, |R0|.reuse, +INF , PT ;  /* 0x7f8000000000780b */ /* 0x040fe40003f5d200 */
[----:B------:R-:W-:Y:S02]  /*0540*/  FSETP.NEU.FTZ.AND P1, PT, |R3|, +INF , PT ;  /* 0x7f8000000300780b */ /* 0x000fe40003f3d200 */
[----:B------:R-:W-:-:S11]  /*0550*/  FSETP.NEU.FTZ.AND P0, PT, |R0|, +INF , PT ;  /* 0x7f8000000000780b */ /* 0x000fd60003f1d200 */
[----:B------:R-:W-:Y:S05]  /*0560*/  @!P1 BRA !P2, `(.L_x_12) ;  /* 0x00000004002c9947 */ /* 0x000fea0005000000 */
[----:B------:R-:W-:-:S04]  /*0570*/  LOP3.LUT P2, RZ, R17, 0x7fffffff, RZ, 0xc0, !PT ;  /* 0x7fffffff11ff7812 */ /* 0x000fc8000784c0ff */
[----:B------:R-:W-:-:S13]  /*0580*/  PLOP3.LUT P1, PT, P1, P2, PT, 0x2f, 0xf2 ;  /* 0x0000000000f2781c */ /* 0x000fda0000f24577 */
[----:B------:R-:W-:Y:S05]  /*0590*/  @P1 BRA `(.L_x_13) ;  /* 0x0000000400181947 */ /* 0x000fea0003800000 */
[----:B------:R-:W-:-:S04]  /*05a0*/  LOP3.LUT P1, RZ, R18, 0x7fffffff, RZ, 0xc0, !PT ;  /* 0x7fffffff12ff7812 */ /* 0x000fc8000782c0ff */
[----:B------:R-:W-:-:S13]  /*05b0*/  PLOP3.LUT P0, PT, P0, P1, PT, 0x2f, 0xf2 ;  /* 0x0000000000f2781c */ /* 0x000fda0000702577 */
[----:B------:R-:W-:Y:S05]  /*05c0*/  @P0 BRA `(.L_x_14) ;  /* 0x0000000400000947 */ /* 0x000fea0003800000 */
[----:B------:R-:W-:Y:S02]  /*05d0*/  ISETP.GE.AND P0, PT, R19, RZ, PT ;  /* 0x000000ff1300720c */ /* 0x000fe40003f06270 */
[----:B------:R-:W-:-:S11]  /*05e0*/  ISETP.GE.AND P1, PT, R21, RZ, PT ;  /* 0x000000ff1500720c */ /* 0x000fd60003f26270 */
[----:B------:R-:W-:Y:S02]  /*05f0*/  @P0 IMAD.MOV.U32 R16, RZ, RZ, RZ ;  /* 0x000000ffff100224 */ /* 0x000fe400078e00ff */
[----:B------:R-:W-:Y:S01]  /*0600*/  @!P0 FFMA R17, R0, 1.84467440737095516160e+19, RZ ;  /* 0x5f80000000118823 */ /* 0x000fe200000000ff */
[----:B------:R-:W-:Y:S02]  /*0610*/  @!P0 IMAD.MOV.U32 R16, RZ, RZ, -0x40 ;  /* 0xffffffc0ff108424 */ /* 0x000fe400078e00ff */
[----:B------:R-:W-:Y:S02]  /*0620*/  @!P1 FFMA R18, R3, 1.84467440737095516160e+19, RZ ;  /* 0x5f80000003129823 */ /* 0x000fe400000000ff */
[----:B------:R-:W-:-:S07]  /*0630*/  @!P1 VIADD R16, R16, 0x40 ;  /* 0x0000004010109836 */ /* 0x000fce0000000000 */
.L_x_10:
[----:B------:R-:W-:Y:S01]  /*0640*/  LEA R19, R15, 0xc0800000, 0x17 ;  /* 0xc08000000f137811 */ /* 0x000fe200078eb8ff */
[----:B------:R-:W-:Y:S01]  /*0650*/  VIADD R22, R22, 0xffffff81 ;  /* 0xffffff8116167836 */ /* 0x000fe20000000000 */
[----:B------:R-:W-:Y:S03]  /*0660*/  BSSY.RECONVERGENT B3, `(.L_x_15) ;  /* 0x0000035000037945 */ /* 0x000fe60003800200 */
[----:B------:R-:W-:Y:S02]  /*0670*/  IMAD.IADD R21, R18, 0x1, -R19 ;  /* 0x0000000112157824 */ /* 0x000fe400078e0a13 */
[C---:B------:R-:W-:Y:S02]  /*0680*/  IMAD R0, R22.reuse, -0x800000, R17 ;  /* 0xff80000016007824 */ /* 0x040fe400078e0211 */
[----:B------:R0:W1:Y:S01]  /*0690*/  MUFU.RCP R18, R21 ;  /* 0x0000001500127308 */ /* 0x0000620000001000 */
[----:B------:R-:W-:Y:S01]  /*06a0*/  FADD.FTZ R19, -R21, -RZ ;  /* 0x800000ff15137221 */ /* 0x000fe20000010100 */
[----:B0-----:R-:W-:-:S05]  /*06b0*/  IADD3 R21, PT, PT, R22, 0x7f, -R15 ;  /* 0x0000007f16157810 */ /* 0x001fca0007ffe80f */
[----:B------:R-:W-:Y:S02]  /*06c0*/  IMAD.IADD R21, R21, 0x1, R16 ;  /* 0x0000000115157824 */ /* 0x000fe400078e0210 */
[----:B-1----:R-:W-:-:S04]  /*06d0*/  FFMA R23, R18, R19, 1 ;  /* 0x3f80000012177423 */ /* 0x002fc80000000013 */
[----:B------:R-:W-:-:S04]  /*06e0*/  FFMA R17, R18, R23, R18 ;  /* 0x0000001712117223 */ /* 0x000fc80000000012 */
[----:B------:R-:W-:-:S04]  /*06f0*/  FFMA R18, R0, R17, RZ ;  /* 0x0000001100127223 */ /* 0x000fc800000000ff */
[----:B------:R-:W-:-:S04]  /*0700*/  FFMA R23, R19, R18, R0 ;  /* 0x0000001213177223 */ /* 0x000fc80000000000 */
[----:B------:R-:W-:-:S04]  /*0710*/  FFMA R18, R17, R23, R18 ;  /* 0x0000001711127223 */ /* 0x000fc80000000012 */
[----:B------:R-:W-:-:S04]  /*0720*/  FFMA R19, R19, R18, R0 ;  /* 0x0000001213137223 */ /* 0x000fc80000000000 */
[----:B------:R-:W-:-:S05]  /*0730*/  FFMA R0, R17, R19, R18 ;  /* 0x0000001311007223 */ /* 0x000fca0000000012 */
[----:B------:R-:W-:-:S04]  /*0740*/  SHF.R.U32.HI R15, RZ, 0x17, R0 ;  /* 0x00000017ff0f7819 */ /* 0x000fc80000011600 */
[----:B------:R-:W-:-:S05]  /*0750*/  LOP3.LUT R15, R15, 0xff, RZ, 0xc0, !PT ;  /* 0x000000ff0f0f7812 */ /* 0x000fca00078ec0ff */
[----:B------:R-:W-:-:S04]  /*0760*/  IMAD.IADD R22, R15, 0x1, R21 ;  /* 0x000000010f167824 */ /* 0x000fc800078e0215 */
[----:B------:R-:W-:-:S05]  /*0770*/  VIADD R15, R22, 0xffffffff ;  /* 0xffffffff160f7836 */ /* 0x000fca0000000000 */
[----:B------:R-:W-:-:S13]  /*0780*/  ISETP.GE.U32.AND P0, PT, R15, 0xfe, PT ;  /* 0x000000fe0f00780c */ /* 0x000fda0003f06070 */
[----:B------:R-:W-:Y:S05]  /*0790*/  @!P0 BRA `(.L_x_16) ;  /* 0x0000000000808947 */ /* 0x000fea0003800000 */
[----:B------:R-:W-:-:S13]  /*07a0*/  ISETP.GT.AND P0, PT, R22, 0xfe, PT ;  /* 0x000000fe1600780c */ /* 0x000fda0003f04270 */
[----:B------:R-:W-:Y:S05]  /*07b0*/  @P0 BRA `(.L_x_17) ;  /* 0x00000000006c0947 */ /* 0x000fea0003800000 */
[----:B------:R-:W-:-:S13]  /*07c0*/  ISETP.GE.AND P0, PT, R22, 0x1, PT ;  /* 0x000000011600780c */ /* 0x000fda0003f06270 */
[----:B------:R-:W-:Y:S05]  /*07d0*/  @P0 BRA `(.L_x_18) ;  /* 0x0000000000740947 */ /* 0x000fea0003800000 */
[----:B------:R-:W-:Y:S02]  /*07e0*/  ISETP.GE.AND P0, PT, R22, -0x18, PT ;  /* 0xffffffe81600780c */ /* 0x000fe40003f06270 */
[----:B------:R-:W-:-:S11]  /*07f0*/  LOP3.LUT R0, R0, 0x80000000, RZ, 0xc0, !PT ;  /* 0x8000000000007812 */ /* 0x000fd600078ec0ff */
[----:B------:R-:W-:Y:S05]  /*0800*/  @!P0 BRA `(.L_x_18) ;  /* 0x0000000000688947 */ /* 0x000fea0003800000 */
[-CC-:B------:R-:W-:Y:S01]  /*0810*/  FFMA.RZ R15, R17, R19.reuse, R18.reuse ;  /* 0x00000013110f7223 */ /* 0x180fe2000000c012 */
[C---:B------:R-:W-:Y:S02]  /*0820*/  ISETP.NE.AND P2, PT, R22.reuse, RZ, PT ;  /* 0x000000ff1600720c */ /* 0x040fe40003f45270 */
[C---:B------:R-:W-:Y:S02]  /*0830*/  ISETP.NE.AND P1, PT, R22.reuse, RZ, PT ;  /* 0x000000ff1600720c */ /* 0x040fe40003f25270 */
[----:B------:R-:W-:Y:S01]  /*0840*/  LOP3.LUT R16, R15, 0x7fffff, RZ, 0xc0, !PT ;  /* 0x007fffff0f107812 */ /* 0x000fe200078ec0ff */
[CCC-:B------:R-:W-:Y:S01]  /*0850*/  FFMA.RP R15, R17.reuse, R19.reuse, R18.reuse ;  /* 0x00000013110f7223 */ /* 0x1c0fe20000008012 */
[----:B------:R-:W-:Y:S01]  /*0860*/  FFMA.RM R18, R17, R19, R18 ;  /* 0x0000001311127223 */ /* 0x000fe20000004012 */
[----:B------:R-:W-:Y:S01]  /*0870*/  VIADD R17, R22, 0x20 ;  /* 0x0000002016117836 */ /* 0x000fe20000000000 */
[----:B------:R-:W-:Y:S01]  /*0880*/  LOP3.LUT R16, R16, 0x800000, RZ, 0xfc, !PT ;  /* 0x0080000010107812 */ /* 0x000fe200078efcff */
[----:B------:R-:W-:-:S02]  /*0890*/  IMAD.MOV R19, RZ, RZ, -R22 ;  /* 0x000000ffff137224 */ /* 0x000fc400078e0a16 */
[----:B------:R-:W-:Y:S02]  /*08a0*/  FSETP.NEU.FTZ.AND P0, PT, R15, R18, PT ;  /* 0x000000120f00720b */ /* 0x000fe40003f1d000 */
[----:B------:R-:W-:Y:S02]  /*08b0*/  SHF.L.U32 R17, R16, R17, RZ ;  /* 0x0000001110117219 */ /* 0x000fe400000006ff */
[----:B------:R-:W-:Y:S02]  /*08c0*/  SEL R15, R19, RZ, P2 ;  /* 0x000000ff130f7207 */ /* 0x000fe40001000000 */
[----:B------:R-:W-:Y:S02]  /*08d0*/  ISETP.NE.AND P1, PT, R17, RZ, P1 ;  /* 0x000000ff1100720c */ /* 0x000fe40000f25270 */
[----:B------:R-:W-:Y:S02]  /*08e0*/  SHF.R.U32.HI R15, RZ, R15, R16 ;  /* 0x0000000fff0f7219 */ /* 0x000fe40000011610 */
[----:B------:R-:W-:-:S02]  /*08f0*/  PLOP3.LUT P0, PT, P0, P1, PT, 0xf8, 0x8f ;  /* 0x00000000008f781c */ /* 0x000fc40000703f70 */
[----:B------:R-:W-:Y:S02]  /*0900*/  SHF.R.U32.HI R17, RZ, 0x1, R15 ;  /* 0x00000001ff117819 */ /* 0x000fe4000001160f */
[----:B------:R-:W-:-:S04]  /*0910*/  SEL R16, RZ, 0x1, !P0 ;  /* 0x00000001ff107807 */ /* 0x000fc80004000000 */
[----:B------:R-:W-:-:S04]  /*0920*/  LOP3.LUT R16, R16, 0x1, R17, 0xf8, !PT ;  /* 0x0000000110107812 */ /* 0x000fc800078ef811 */
[----:B------:R-:W-:-:S05]  /*0930*/  LOP3.LUT R16, R16, R15, RZ, 0xc0, !PT ;  /* 0x0000000f10107212 */ /* 0x000fca00078ec0ff */
[----:B------:R-:W-:-:S05]  /*0940*/  IMAD.IADD R17, R17, 0x1, R16 ;  /* 0x0000000111117824 */ /* 0x000fca00078e0210 */
[----:B------:R-:W-:Y:S01]  /*0950*/  LOP3.LUT R0, R17, R0, RZ, 0xfc, !PT ;  /* 0x0000000011007212 */ /* 0x000fe200078efcff */
[----:B------:R-:W-:Y:S06]  /*0960*/  BRA `(.L_x_18) ;  /* 0x0000000000107947 */ /* 0x000fec0003800000 */
.L_x_17:
[----:B------:R-:W-:-:S04]  /*0970*/  LOP3.LUT R0, R0, 0x80000000, RZ, 0xc0, !PT ;  /* 0x8000000000007812 */ /* 0x000fc800078ec0ff */
[----:B------:R-:W-:Y:S01]  /*0980*/  LOP3.LUT R0, R0, 0x7f800000, RZ, 0xfc, !PT ;  /* 0x7f80000000007812 */ /* 0x000fe200078efcff */
[----:B------:R-:W-:Y:S06]  /*0990*/  BRA `(.L_x_18) ;  /* 0x0000000000047947 */ /* 0x000fec0003800000 */
.L_x_16:
[----:B------:R-:W-:-:S07]  /*09a0*/  IMAD R0, R21, 0x800000, R0 ;  /* 0x0080000015007824 */ /* 0x000fce00078e0200 */
.L_x_18:
[----:B------:R-:W-:Y:S05]  /*09b0*/  BSYNC.RECONVERGENT B3 ;  /* 0x0000000000037941 */ /* 0x000fea0003800200 */
.L_x_15:
[----:B------:R-:W-:Y:S05]  /*09c0*/  BRA `(.L_x_19) ;  /* 0x0000000000207947 */ /* 0x000fea0003800000 */
.L_x_14:
[----:B------:R-:W-:-:S04]  /*09d0*/  LOP3.LUT R0, R18, 0x80000000, R17, 0x48, !PT ;  /* 0x8000000012007812 */ /* 0x000fc800078e4811 */
[----:B------:R-:W-:Y:S01]  /*09e0*/  LOP3.LUT R0, R0, 0x7f800000, RZ, 0xfc, !PT ;  /* 0x7f80000000007812 */ /* 0x000fe200078efcff */
[----:B------:R-:W-:Y:S06]  /*09f0*/  BRA `(.L_x_19) ;  /* 0x0000000000147947 */ /* 0x000fec0003800000 */
.L_x_13:
[----:B------:R-:W-:Y:S01]  /*0a00*/  LOP3.LUT R0, R18, 0x80000000, R17, 0x48, !PT ;  /* 0x8000000012007812 */ /* 0x000fe200078e4811 */
[----:B------:R-:W-:Y:S06]  /*0a10*/  BRA `(.L_x_19) ;  /* 0x00000000000c7947 */ /* 0x000fec0003800000 */
.L_x_12:
[----:B------:R-:W0:Y:S01]  /*0a20*/  MUFU.RSQ R0, -QNAN ;  /* 0xffc0000000007908 */ /* 0x000e220000001400 */
[----:B------:R-:W-:Y:S05]  /*0a30*/  BRA `(.L_x_19) ;  /* 0x0000000000047947 */ /* 0x000fea0003800000 */
.L_x_11:
[----:B------:R-:W-:-:S07]  /*0a40*/  FADD.FTZ R0, R0, R3 ;  /* 0x0000000300007221 */ /* 0x000fce0000010000 */
.L_x_19:
[----:B------:R-:W-:Y:S05]  /*0a50*/  BSYNC.RECONVERGENT B2 ;  /* 0x0000000000027941 */ /* 0x000fea0003800200 */
.L_x_9:
[----:B------:R-:W-:-:S04]  /*0a60*/  IMAD.MOV.U32 R15, RZ, RZ, 0x0 ;  /* 0x00000000ff0f7424 */ /* 0x000fc800078e00ff */
[----:B0-----:R-:W-:Y:S05]  /*0a70*/  RET.REL.NODEC R14 `(_Z12updateCenteriiiPfPiS_S0_) ;  /* 0xfffffff40e607950 */ /* 0x001fea0003c3ffff */
.L_x_20:
[----:B------:R-:W-:-:S00]  /*0a80*/  BRA `(.L_x_20) ;  /* 0xfffffffc00fc7947 */ /* 0x000fc0000383ffff */
[----:B------:R-:W-:-:S00]  /*0a90*/  NOP ;  /* 0x0000000000007918 */ /* 0x000fc00000000000 */
        /* <DEDUP_REMOVED lines=14> */
.L_x_47:


//--------------------- .text._Z16updateNewClusteriiPKfiS0_PiS1_PfS2_ --------------------------
	.section	.text._Z16updateNewClusteriiPKfiS0_PiS1_PfS2_,"ax",@progbits
	.align	128
        .global         _Z16updateNewClusteriiPKfiS0_PiS1_PfS2_
        .type           _Z16updateNewClusteriiPKfiS0_PiS1_PfS2_,@function
        .size           _Z16updateNewClusteriiPKfiS0_PiS1_PfS2_,(.L_x_49 - _Z16updateNewClusteriiPKfiS0_PiS1_PfS2_)
        .other          _Z16updateNewClusteriiPKfiS0_PiS1_PfS2_,@"STO_CUDA_ENTRY STV_DEFAULT"
_Z16updateNewClusteriiPKfiS0_PiS1_PfS2_:
.text._Z16updateNewClusteriiPKfiS0_PiS1_PfS2_:
[----:B------:R-:W-:Y:S01]  /*0000*/  LDC R1, c[0x0][0x37c] ;  /* 0x0000df00ff017b82 */ /* 0x000fe20000000800 */
[----:B------:R-:W0:Y:S07]  /*0010*/  S2R R3, SR_CTAID.X ;  /* 0x0000000000037919 */ /* 0x000e2e0000002500 */
[----:B------:R-:W1:Y:S01]  /*0020*/  LDC R0, c[0x0][0x380] ;  /* 0x0000e000ff007b82 */ /* 0x000e620000000800 */
[----:B------:R-:W0:Y:S01]  /*0030*/  LDCU UR4, c[0x0][0x360] ;  /* 0x00006c00ff0477ac */ /* 0x000e220008000800 */
[----:B------:R-:W-:Y:S01]  /*0040*/  BSSY.RECONVERGENT B0, `(.L_x_21) ;  /* 0x00000a5000007945 */ /* 0x000fe20003800200 */
[----:B------:R-:W0:Y:S02]  /*0050*/  S2R R2, SR_TID.X ;  /* 0x0000000000027919 */ /* 0x000e240000002100 */
[----:B0-----:R-:W-:-:S05]  /*0060*/  IMAD R3, R3, UR4, R2 ;  /* 0x0000000403037c24 */ /* 0x001fca000f8e0202 */
[----:B-1----:R-:W-:-:S13]  /*0070*/  ISETP.GE.AND P0, PT, R3, R0, PT ;  /* 0x000000000300720c */ /* 0x002fda0003f06270 */
[----:B------:R-:W-:Y:S05]  /*0080*/  @P0 BRA `(.L_x_22) ;  /* 0x0000000800800947 */ /* 0x000fea0003800000 */
[----:B------:R-:W0:Y:S02]  /*0090*/  LDCU UR5, c[0x0][0x384] ;  /* 0x00007080ff0577ac */ /* 0x000e240008000800 */
[----:B0-----:R-:W-:-:S09]  /*00a0*/  UISETP.GE.AND UP0, UPT, UR5, 0x1, UPT ;  /* 0x000000010500788c */ /* 0x001fd2000bf06270 */
[----:B------:R-:W-:Y:S05]  /*00b0*/  BRA.U !UP0, `(.L_x_22) ;  /* 0x0000000908747547 */ /* 0x000fea000b800000 */
[----:B------:R-:W0:Y:S01]  /*00c0*/  LDC.64 R6, c[0x0][0x3a0] ;  /* 0x0000e800ff067b82 */ /* 0x000e220000000a00 */
[----:B------:R-:W1:Y:S01]  /*00d0*/  LDCU.64 UR8, c[0x0][0x358] ;  /* 0x00006b00ff0877ac */ /* 0x000e620008000a00 */
[----:B0-----:R-:W-:-:S05]  /*00e0*/  IMAD.WIDE R6, R3, 0x4, R6 ;  /* 0x0000000403067825 */ /* 0x001fca00078e0206 */
[----:B-1----:R-:W2:Y:S01]  /*00f0*/  LDG.E.CONSTANT R2, desc[UR8][R6.64] ;  /* 0x0000000806027981 */ /* 0x002ea2000c1e9900 */
[----:B------:R-:W-:Y:S02]  /*0100*/  UISETP.GE.U32.AND UP1, UPT, UR5, 0x10, UPT ;  /* 0x000000100500788c */ /* 0x000fe4000bf26070 */
[----:B------:R-:W-:Y:S01]  /*0110*/  ULOP3.LUT UP0, UR7, UR5, 0xf, URZ, 0xc0, !UPT ;  /* 0x0000000f05077892 */ /* 0x000fe2000f80c0ff */
[----:B------:R-:W-:Y:S01]  /*0120*/  UMOV UR4, URZ ;  /* 0x000000ff00047c82 */ /* 0x000fe20008000000 */
[----:B--2---:R-:W-:-:S05]  /*0130*/  IMAD R2, R2, UR5, RZ ;  /* 0x0000000502027c24 */ /* 0x004fca000f8e02ff */
[----:B------:R-:W-:Y:S01]  /*0140*/  SHF.R.S32.HI R5, RZ, 0x1f, R2 ;  /* 0x0000001fff057819 */ /* 0x000fe20000011402 */
[----:B------:R-:W-:Y:S06]  /*0150*/  BRA.U !UP1, `(.L_x_23) ;  /* 0x0000000509047547 */ /* 0x000fec000b800000 */
[----:B------:R-:W0:Y:S01]  /*0160*/  LDCU.64 UR10, c[0x0][0x3b0] ;  /* 0x00007600ff0a77ac */ /* 0x000e220008000a00 */
[----:B------:R-:W-:Y:S01]  /*0170*/  MOV R7, R3 ;  /* 0x0000000300077202 */ /* 0x000fe20000000f00 */
[----:B------:R-:W-:-:S04]  /*0180*/  ULOP3.LUT UR4, UR5, 0x7ffffff0, URZ, 0xc0, !UPT ;  /* 0x7ffffff005047892 */ /* 0x000fc8000f8ec0ff */
[----:B------:R-:W-:Y:S01]  /*0190*/  UIADD3 UR6, UPT, UPT, -UR4, URZ, URZ ;  /* 0x000000ff04067290 */ /* 0x000fe2000fffe1ff */
[----:B0-----:R-:W-:-:S04]  /*01a0*/  LEA R8, P0, R2, UR10, 0x2 ;  /* 0x0000000a02087c11 */ /* 0x001fc8000f8010ff */
[----:B------:R-:W-:Y:S02]  /*01b0*/  IADD3 R8, P1, PT, R8, 0x20, RZ ;  /* 0x0000002008087810 */ /* 0x000fe40007f3e0ff */
[----:B------:R-:W-:-:S04]  /*01c0*/  LEA.HI.X R9, R2, UR11, R5, 0x2, P0 ;  /* 0x0000000b02097c11 */ /* 0x000fc800080f1405 */
[----:B------:R-:W-:-:S07]  /*01d0*/  IADD3.X R9, PT, PT, RZ, R9, RZ, P1, !PT ;  /* 0x00000009ff097210 */ /* 0x000fce0000ffe4ff */
.L_x_24:
[----:B------:R-:W0:Y:S02]  /*01e0*/  LDC.64 R24, c[0x0][0x388] ;  /* 0x0000e200ff187b82 */ /* 0x000e240000000a00 */
[----:B0-----:R-:W-:-:S05]  /*01f0*/  IMAD.WIDE R24, R7, 0x4, R24 ;  /* 0x0000000407187825 */ /* 0x001fca00078e0218 */
[----:B------:R-:W2:Y:S01]  /*0200*/  LDG.E.CONSTANT R4, desc[UR8][R24.64] ;  /* 0x0000000818047981 */ /* 0x000ea2000c1e9900 */
[----:B------:R-:W-:-:S05]  /*0210*/  IMAD.WIDE R16, R0, 0x4, R24 ;  /* 0x0000000400107825 */ /* 0x000fca00078e0218 */
[----:B------:R0:W3:Y:S01]  /*0220*/  LDG.E.CONSTANT R6, desc[UR8][R16.64] ;  /* 0x0000000810067981 */ /* 0x0000e2000c1e9900 */
[----:B------:R-:W-:-:S05]  /*0230*/  IMAD.WIDE R26, R0, 0x4, R16 ;  /* 0x00000004001a7825 */ /* 0x000fca00078e0210 */
[----:B------:R-:W4:Y:S01]  /*0240*/  LDG.E.CONSTANT R24, desc[UR8][R26.64] ;  /* 0x000000081a187981 */ /* 0x000f22000c1e9900 */
[----:B------:R-:W-:-:S05]  /*0250*/  IMAD.WIDE R18, R0, 0x4, R26 ;  /* 0x0000000400127825 */ /* 0x000fca00078e021a */
[----:B------:R1:W5:Y:S01]  /*0260*/  LDG.E.CONSTANT R25, desc[UR8][R18.64] ;  /* 0x0000000812197981 */ /* 0x000362000c1e9900 */
[----:B------:R-:W-:-:S05]  /*0270*/  IMAD.WIDE R22, R0, 0x4, R18 ;  /* 0x0000000400167825 */ /* 0x000fca00078e0212 */
[----:B------:R-:W5:Y:S01]  /*0280*/  LDG.E.CONSTANT R29, desc[UR8][R22.64] ;  /* 0x00000008161d7981 */ /* 0x000f62000c1e9900 */
[----:B------:R-:W-:-:S05]  /*0290*/  IMAD.WIDE R20, R0, 0x4, R22 ;  /* 0x0000000400147825 */ /* 0x000fca00078e0216 */
[----:B------:R1:W5:Y:S01]  /*02a0*/  LDG.E.CONSTANT R28, desc[UR8][R20.64] ;  /* 0x00000008141c7981 */ /* 0x000362000c1e9900 */
[----:B------:R-:W-:-:S04]  /*02b0*/  IMAD.WIDE R12, R0, 0x4, R20 ;  /* 0x00000004000c7825 */ /* 0x000fc800078e0214 */
[C---:B------:R-:W-:Y:S02]  /*02c0*/  IMAD.WIDE R14, R0.reuse, 0x4, R12 ;  /* 0x00000004000e7825 */ /* 0x040fe400078e020c */
[----:B------:R-:W5:Y:S02]  /*02d0*/  LDG.E.CONSTANT R12, desc[UR8][R12.64] ;  /* 0x000000080c0c7981 */ /* 0x000f64000c1e9900 */
[C---:B------:R-:W-:Y:S02]  /*02e0*/  IMAD.WIDE R10, R0.reuse, 0x4, R14 ;  /* 0x00000004000a7825 */ /* 0x040fe400078e020e */
[----:B------:R-:W5:Y:S02]  /*02f0*/  LDG.E.CONSTANT R14, desc[UR8][R14.64] ;  /* 0x000000080e0e7981 */ /* 0x000f64000c1e9900 */
[C---:B0-----:R-:W-:Y:S02]  /*0300*/  IMAD.WIDE R16, R0.reuse, 0x4, R10 ;  /* 0x0000000400107825 */ /* 0x041fe400078e020a */
[----:B------:R0:W5:Y:S02]  /*0310*/  LDG.E.CONSTANT R13, desc[UR8][R10.64] ;  /* 0x000000080a0d7981 */ /* 0x000164000c1e9900 */
[----:B-1----:R-:W-:-:S02]  /*0320*/  IMAD.WIDE R18, R0, 0x4, R16 ;  /* 0x0000000400127825 */ /* 0x002fc400078e0210 */
[----:B------:R1:W5:Y:S02]  /*0330*/  LDG.E.CONSTANT R15, desc[UR8][R16.64] ;  /* 0x00000008100f7981 */ /* 0x000364000c1e9900 */
[C---:B------:R-:W-:Y:S02]  /*0340*/  IMAD.WIDE R20, R0.reuse, 0x4, R18 ;  /* 0x0000000400147825 */ /* 0x040fe400078e0212 */
[----:B------:R-:W5:Y:S02]  /*0350*/  LDG.E.CONSTANT R18, desc[UR8][R18.64] ;  /* 0x0000000812127981 */ /* 0x000f64000c1e9900 */
[C---:B------:R-:W-:Y:S02]  /*0360*/  IMAD.WIDE R22, R0.reuse, 0x4, R20 ;  /* 0x0000000400167825 */ /* 0x040fe400078e0214 */
[----:B------:R-:W5:Y:S02]  /*0370*/  LDG.E.CONSTANT R21, desc[UR8][R20.64] ;  /* 0x0000000814157981 */ /* 0x000f64000c1e9900 */
[----:B------:R-:W-:-:S02]  /*0380*/  IMAD.WIDE R26, R0, 0x4, R22 ;  /* 0x00000004001a7825 */ /* 0x000fc400078e0216 */
[----:B------:R-:W5:Y:S02]  /*0390*/  LDG.E.CONSTANT R23, desc[UR8][R22.64] ;  /* 0x0000000816177981 */ /* 0x000f64000c1e9900 */
[C---:B0-----:R-:W-:Y:S02]  /*03a0*/  IMAD.WIDE R10, R0.reuse, 0x4, R26 ;  /* 0x00000004000a7825 */ /* 0x041fe400078e021a */
[----:B------:R-:W5:Y:S02]  /*03b0*/  LDG.E.CONSTANT R27, desc[UR8][R26.64] ;  /* 0x000000081a1b7981 */ /* 0x000f64000c1e9900 */
[----:B-1----:R-:W-:Y:S02]  /*03c0*/  IMAD.WIDE R16, R0, 0x4, R10 ;  /* 0x0000000400107825 */ /* 0x002fe400078e020a */
[----:B------:R0:W5:Y:S04]  /*03d0*/  LDG.E.CONSTANT R19, desc[UR8][R10.64] ;  /* 0x000000080a137981 */ /* 0x000168000c1e9900 */
[----:B------:R-:W5:Y:S01]  /*03e0*/  LDG.E.CONSTANT R17, desc[UR8][R16.64] ;  /* 0x0000000810117981 */ /* 0x000f62000c1e9900 */
[----:B0-----:R-:W-:-:S02]  /*03f0*/  MOV R10, R8 ;  /* 0x00000008000a7202 */ /* 0x001fc40000000f00 */
[----:B------:R-:W-:-:S05]  /*0400*/  MOV R11, R9 ;  /* 0x00000009000b7202 */ /* 0x000fca0000000f00 */
[----:B--2---:R0:W-:Y:S04]  /*0410*/  REDG.E.ADD.F32.FTZ.RN.STRONG.GPU desc[UR8][R10.64+-0x20], R4 ;  /* 0xffffe0040a0079a6 */ /* 0x0041e8000c12f308 */
[----:B---3--:R0:W-:Y:S04]  /*0420*/  REDG.E.ADD.F32.FTZ.RN.STRONG.GPU desc[UR8][R10.64+-0x1c], R6 ;  /* 0xffffe4060a0079a6 */ /* 0x0081e8000c12f308 */
[----:B----4-:R0:W-:Y:S04]  /*0430*/  REDG.E.ADD.F32.FTZ.RN.STRONG.GPU desc[UR8][R10.64+-0x18], R24 ;  /* 0xffffe8180a0079a6 */ /* 0x0101e8000c12f308 */
[----:B-----5:R0:W-:Y:S04]  /*0440*/  REDG.E.ADD.F32.FTZ.RN.STRONG.GPU desc[UR8][R10.64+-0x14], R25 ;  /* 0xffffec190a0079a6 */ /* 0x0201e8000c12f308 */
[----:B------:R0:W-:Y:S04]  /*0450*/  REDG.E.ADD.F32.FTZ.RN.STRONG.GPU desc[UR8][R10.64+-0x10], R29 ;  /* 0xfffff01d0a0079a6 */ /* 0x0001e8000c12f308 */
        /* <DEDUP_REMOVED lines=10> */
[----:B------:R0:W-:Y:S01]  /*0500*/  REDG.E.ADD.F32.FTZ.RN.STRONG.GPU desc[UR8][R10.64+0x1c], R17 ;  /* 0x00001c110a0079a6 */ /* 0x0001e2000c12f308 */
[----:B------:R-:W-:-:S04]  /*0510*/  UIADD3 UR6, UPT, UPT, UR6, 0x10, URZ ;  /* 0x0000001006067890 */ /* 0x000fc8000fffe0ff */
[----:B------:R-:W-:Y:S01]  /*0520*/  UISETP.NE.AND UP1, UPT, UR6, URZ, UPT ;  /* 0x000000ff0600728c */ /* 0x000fe2000bf25270 */
[----:B------:R-:W-:Y:S02]  /*0530*/  IADD3 R8, P0, PT, R10, 0x40, RZ ;  /* 0x000000400a087810 */ /* 0x000fe40007f1e0ff */
[----:B------:R-:W-:Y:S02]  /*0540*/  LEA R7, R0, R7, 0x4 ;  /* 0x0000000700077211 */ /* 0x000fe400078e20ff */
[----:B------:R-:W-:-:S04]  /*0550*/  IADD3.X R9, PT, PT, RZ, R11, RZ, P0, !PT ;  /* 0x0000000bff097210 */ /* 0x000fc800007fe4ff */
[----:B0-----:R-:W-:Y:S05]  /*0560*/  BRA.U UP1, `(.L_x_24) ;  /* 0xfffffffd011c7547 */ /* 0x001fea000b83ffff */
.L_x_23:
[----:B------:R-:W-:Y:S05]  /*0570*/  BRA.U !UP0, `(.L_x_22) ;  /* 0x0000000508447547 */ /* 0x000fea000b800000 */
[----:B------:R-:W-:Y:S02]  /*0580*/  UISETP.GE.U32.AND UP0, UPT, UR7, 0x8, UPT ;  /* 0x000000080700788c */ /* 0x000fe4000bf06070 */
[----:B------:R-:W-:-:S04]  /*0590*/  ULOP3.LUT UR6, UR5, 0x7, URZ, 0xc0, !UPT ;  /* 0x0000000705067892 */ /* 0x000fc8000f8ec0ff */
[----:B------:R-:W-:-:S03]  /*05a0*/  UISETP.NE.AND UP1, UPT, UR6, URZ, UPT ;  /* 0x000000ff0600728c */ /* 0x000fc6000bf25270 */
[----:B------:R-:W-:Y:S08]  /*05b0*/  BRA.U !UP0, `(.L_x_25) ;  /* 0x0000000108807547 */ /* 0x000ff0000b800000 */
[----:B------:R-:W0:Y:S01]  /*05c0*/  LDC.64 R16, c[0x0][0x388] ;  /* 0x0000e200ff107b82 */ /* 0x000e220000000a00 */
[----:B------:R-:W-:Y:S01]  /*05d0*/  IMAD R7, R0, UR4, R3 ;  /* 0x0000000400077c24 */ /* 0x000fe2000f8e0203 */
[----:B------:R-:W1:Y:S03]  /*05e0*/  LDCU.64 UR10, c[0x0][0x3b0] ;  /* 0x00007600ff0a77ac */ /* 0x000e660008000a00 */
[----:B0-----:R-:W-:-:S05]  /*05f0*/  IMAD.WIDE R16, R7, 0x4, R16 ;  /* 0x0000000407107825 */ /* 0x001fca00078e0210 */
[----:B------:R0:W2:Y:S01]  /*0600*/  LDG.E.CONSTANT R4, desc[UR8][R16.64] ;  /* 0x0000000810047981 */ /* 0x0000a2000c1e9900 */
[----:B------:R-:W-:-:S04]  /*0610*/  IMAD.WIDE R18, R0, 0x4, R16 ;  /* 0x0000000400127825 */ /* 0x000fc800078e0210 */
[C---:B------:R-:W-:Y:S02]  /*0620*/  IMAD.WIDE R20, R0.reuse, 0x4, R18 ;  /* 0x0000000400147825 */ /* 0x040fe400078e0212 */
[----:B------:R-:W3:Y:S02]  /*0630*/  LDG.E.CONSTANT R19, desc[UR8][R18.64] ;  /* 0x0000000812137981 */ /* 0x000ee4000c1e9900 */
[C---:B------:R-:W-:Y:S02]  /*0640*/  IMAD.WIDE R6, R0.reuse, 0x4, R20 ;  /* 0x0000000400067825 */ /* 0x040fe400078e0214 */
[----:B------:R-:W4:Y:S02]  /*0650*/  LDG.E.CONSTANT R21, desc[UR8][R20.64] ;  /* 0x0000000814157981 */ /* 0x000f24000c1e9900 */
[C---:B------:R-:W-:Y:S02]  /*0660*/  IMAD.WIDE R12, R0.reuse, 0x4, R6 ;  /* 0x00000004000c7825 */ /* 0x040fe400078e0206 */
[----:B------:R-:W5:Y:S02]  /*0670*/  LDG.E.CONSTANT R7, desc[UR8][R6.64] ;  /* 0x0000000806077981 */ /* 0x000f64000c1e9900 */
[----:B------:R-:W-:-:S02]  /*0680*/  IMAD.WIDE R10, R0, 0x4, R12 ;  /* 0x00000004000a7825 */ /* 0x000fc400078e020c */
[----:B------:R-:W5:Y:S02]  /*0690*/  LDG.E.CONSTANT R13, desc[UR8][R12.64] ;  /* 0x000000080c0d7981 */ /* 0x000f64000c1e9900 */
[C---:B------:R-:W-:Y:S02]  /*06a0*/  IMAD.WIDE R8, R0.reuse, 0x4, R10 ;  /* 0x0000000400087825 */ /* 0x040fe400078e020a */
[----:B------:R-:W5:Y:S02]  /*06b0*/  LDG.E.CONSTANT R11, desc[UR8][R10.64] ;  /* 0x000000080a0b7981 */ /* 0x000f64000c1e9900 */
[----:B------:R-:W-:Y:S02]  /*06c0*/  IMAD.WIDE R14, R0, 0x4, R8 ;  /* 0x00000004000e7825 */ /* 0x000fe400078e0208 */
[----:B------:R-:W5:Y:S04]  /*06d0*/  LDG.E.CONSTANT R9, desc[UR8][R8.64] ;  /* 0x0000000808097981 */ /* 0x000f68000c1e9900 */
[----:B------:R-:W5:Y:S01]  /*06e0*/  LDG.E.CONSTANT R15, desc[UR8][R14.64] ;  /* 0x000000080e0f7981 */ /* 0x000f62000c1e9900 */
[----:B------:R-:W-:-:S04]  /*06f0*/  IADD3 R22, P0, PT, R2, UR4, RZ ;  /* 0x0000000402167c10 */ /* 0x000fc8000ff1e0ff */
[----:B0-----:R-:W-:Y:S02]  /*0700*/  IADD3.X R17, PT, PT, RZ, R5, RZ, P0, !PT ;  /* 0x00000005ff117210 */ /* 0x001fe400007fe4ff */
[----:B-1----:R-:W-:-:S04]  /*0710*/  LEA R16, P0, R22, UR10, 0x2 ;  /* 0x0000000a16107c11 */ /* 0x002fc8000f8010ff */
[----:B------:R-:W-:-:S05]  /*0720*/  LEA.HI.X R17, R22, UR11, R17, 0x2, P0 ;  /* 0x0000000b16117c11 */ /* 0x000fca00080f1411 */
[----:B--2---:R0:W-:Y:S04]  /*0730*/  REDG.E.ADD.F32.FTZ.RN.STRONG.GPU desc[UR8][R16.64], R4 ;  /* 0x00000004100079a6 */ /* 0x0041e8000c12f308 */
[----:B---3--:R0:W-:Y:S04]  /*0740*/  REDG.E.ADD.F32.FTZ.RN.STRONG.GPU desc[UR8][R16.64+0x4], R19 ;  /* 0x00000413100079a6 */ /* 0x0081e8000c12f308 */
[----:B----4-:R0:W-:Y:S04]  /*0750*/  REDG.E.ADD.F32.FTZ.RN.STRONG.GPU desc[UR8][R16.64+0x8], R21 ;  /* 0x00000815100079a6 */ /* 0x0101e8000c12f308 */
[----:B-----5:R0:W-:Y:S04]  /*0760*/  REDG.E.ADD.F32.FTZ.RN.STRONG.GPU desc[UR8][R16.64+0xc], R7 ;  /* 0x00000c07100079a6 */ /* 0x0201e8000c12f308 */
[----:B------:R0:W-:Y:S04]  /*0770*/  REDG.E.ADD.F32.FTZ.RN.STRONG.GPU desc[UR8][R16.64+0x10], R13 ;  /* 0x0000100d100079a6 */ /* 0x0001e8000c12f308 */
[----:B------:R0:W-:Y:S04]  /*0780*/  REDG.E.ADD.F32.FTZ.RN.STRONG.GPU desc[UR8][R16.64+0x14], R11 ;  /* 0x0000140b100079a6 */ /* 0x0001e8000c12f308 */
[----:B------:R0:W-:Y:S04]  /*0790*/  REDG.E.ADD.F32.FTZ.RN.STRONG.GPU desc[UR8][R16.64+0x18], R9 ;  /* 0x00001809100079a6 */ /* 0x0001e8000c12f308 */
[----:B------:R0:W-:Y:S01]  /*07a0*/  REDG.E.ADD.F32.FTZ.RN.STRONG.GPU desc[UR8][R16.64+0x1c], R15 ;  /* 0x00001c0f100079a6 */ /* 0x0001e2000c12f308 */
[----:B------:R-:W-:-:S12]  /*07b0*/  UIADD3 UR4, UPT, UPT, UR4, 0x8, URZ ;  /* 0x0000000804047890 */ /* 0x000fd8000fffe0ff */
.L_x_25:
[----:B------:R-:W-:Y:S05]  /*07c0*/  BRA.U !UP1, `(.L_x_22) ;  /* 0x0000000109b07547 */ /* 0x000fea000b800000 */
[----:B------:R-:W-:Y:S02]  /*07d0*/  UISETP.GE.U32.AND UP0, UPT, UR6, 0x4, UPT ;  /* 0x000000040600788c */ /* 0x000fe4000bf06070 */
[----:B------:R-:W-:-:S04]  /*07e0*/  ULOP3.LUT UR5, UR5, 0x3, URZ, 0xc0, !UPT ;  /* 0x0000000305057892 */ /* 0x000fc8000f8ec0ff */
[----:B------:R-:W-:-:S03]  /*07f0*/  UISETP.NE.AND UP1, UPT, UR5, URZ, UPT ;  /* 0x000000ff0500728c */ /* 0x000fc6000bf25270 */
[----:B------:R-:W-:Y:S08]  /*0800*/  BRA.U !UP0, `(.L_x_26) ;  /* 0x0000000108507547 */ /* 0x000ff0000b800000 */
[----:B0-----:R-:W0:Y:S01]  /*0810*/  LDC.64 R6, c[0x0][0x388] ;  /* 0x0000e200ff067b82 */ /* 0x001e220000000a00 */
[----:B------:R-:W-:Y:S01]  /*0820*/  IMAD R9, R0, UR4, R3 ;  /* 0x0000000400097c24 */ /* 0x000fe2000f8e0203 */
[----:B------:R-:W1:Y:S03]  /*0830*/  LDCU.64 UR6, c[0x0][0x3b0] ;  /* 0x00007600ff0677ac */ /* 0x000e660008000a00 */
[----:B0-----:R-:W-:-:S04]  /*0840*/  IMAD.WIDE R8, R9, 0x4, R6 ;  /* 0x0000000409087825 */ /* 0x001fc800078e0206 */
[C---:B------:R-:W-:Y:S02]  /*0850*/  IMAD.WIDE R10, R0.reuse, 0x4, R8 ;  /* 0x00000004000a7825 */ /* 0x040fe400078e0208 */
[----:B------:R-:W2:Y:S02]  /*0860*/  LDG.E.CONSTANT R9, desc[UR8][R8.64] ;  /* 0x0000000808097981 */ /* 0x000ea4000c1e9900 */
[C---:B------:R-:W-:Y:S02]  /*0870*/  IMAD.WIDE R12, R0.reuse, 0x4, R10 ;  /* 0x00000004000c7825 */ /* 0x040fe400078e020a */
[----:B------:R-:W3:Y:S02]  /*0880*/  LDG.E.CONSTANT R11, desc[UR8][R10.64] ;  /* 0x000000080a0b7981 */ /* 0x000ee4000c1e9900 */
[----:B------:R-:W-:Y:S02]  /*0890*/  IMAD.WIDE R14, R0, 0x4, R12 ;  /* 0x00000004000e7825 */ /* 0x000fe400078e020c */
[----:B------:R-:W4:Y:S04]  /*08a0*/  LDG.E.CONSTANT R13, desc[UR8][R12.64] ;  /* 0x000000080c0d7981 */ /* 0x000f28000c1e9900 */
[----:B------:R-:W5:Y:S01]  /*08b0*/  LDG.E.CONSTANT R15, desc[UR8][R14.64] ;  /* 0x000000080e0f7981 */ /* 0x000f62000c1e9900 */
[----:B------:R-:W-:-:S04]  /*08c0*/  IADD3 R4, P0, PT, R2, UR4, RZ ;  /* 0x0000000402047c10 */ /* 0x000fc8000ff1e0ff */
[----:B------:R-:W-:Y:S02]  /*08d0*/  IADD3.X R7, PT, PT, RZ, R5, RZ, P0, !PT ;  /* 0x00000005ff077210 */ /* 0x000fe400007fe4ff */
[----:B-1----:R-:W-:-:S04]  /*08e0*/  LEA R6, P0, R4, UR6, 0x2 ;  /* 0x0000000604067c11 */ /* 0x002fc8000f8010ff */
[----:B------:R-:W-:-:S05]  /*08f0*/  LEA.HI.X R7, R4, UR7, R7, 0x2, P0 ;  /* 0x0000000704077c11 */ /* 0x000fca00080f1407 */
[----:B--2---:R1:W-:Y:S04]  /*0900*/  REDG.E.ADD.F32.FTZ.RN.STRONG.GPU desc[UR8][R6.64], R9 ;  /* 0x00000009060079a6 */ /* 0x0043e8000c12f308 */
[----:B---3--:R1:W-:Y:S04]  /*0910*/  REDG.E.ADD.F32.FTZ.RN.STRONG.GPU desc[UR8][R6.64+0x4], R11 ;  /* 0x0000040b060079a6 */ /* 0x0083e8000c12f308 */
[----:B----4-:R1:W-:Y:S04]  /*0920*/  REDG.E.ADD.F32.FTZ.RN.STRONG.GPU desc[UR8][R6.64+0x8], R13 ;  /* 0x0000080d060079a6 */ /* 0x0103e8000c12f308 */
[----:B-----5:R1:W-:Y:S01]  /*0930*/  REDG.E.ADD.F32.FTZ.RN.STRONG.GPU desc[UR8][R6.64+0xc], R15 ;  /* 0x00000c0f060079a6 */ /* 0x0203e2000c12f308 */
[----:B------:R-:W-:-:S12]  /*0940*/  UIADD3 UR4, UPT, UPT, UR4, 0x4, URZ ;  /* 0x0000000404047890 */ /* 0x000fd8000fffe0ff */
.L_x_26:
[----:B------:R-:W-:Y:S05]  /*0950*/  BRA.U !UP1, `(.L_x_22) ;  /* 0x00000001094c7547 */ /* 0x000fea000b800000 */
[----:B------:R-:W2:Y:S01]  /*0960*/  LDCU.64 UR6, c[0x0][0x3b0] ;  /* 0x00007600ff0677ac */ /* 0x000ea20008000a00 */
[----:B01----:R-:W0:Y:S01]  /*0970*/  LDC.64 R6, c[0x0][0x388] ;  /* 0x0000e200ff067b82 */ /* 0x003e220000000a00 */
[----:B------:R-:W-:Y:S01]  /*0980*/  IADD3 R2, P0, PT, R2, UR4, RZ ;  /* 0x0000000402027c10 */ /* 0x000fe2000ff1e0ff */
[----:B------:R-:W-:-:S03]  /*0990*/  UIADD3 UR5, UPT, UPT, -UR5, URZ, URZ ;  /* 0x000000ff05057290 */ /* 0x000fc6000fffe1ff */
[----:B------:R-:W-:Y:S02]  /*09a0*/  IADD3.X R5, PT, PT, RZ, R5, RZ, P0, !PT ;  /* 0x00000005ff057210 */ /* 0x000fe400007fe4ff */
[----:B--2---:R-:W-:-:S04]  /*09b0*/  LEA R4, P1, R2, UR6, 0x2 ;  /* 0x0000000602047c11 */ /* 0x004fc8000f8210ff */
[----:B------:R-:W-:Y:S01]  /*09c0*/  LEA.HI.X R11, R2, UR7, R5, 0x2, P1 ;  /* 0x00000007020b7c11 */ /* 0x000fe200088f1405 */
[----:B------:R-:W-:-:S08]  /*09d0*/  IMAD R5, R0, UR4, R3 ;  /* 0x0000000400057c24 */ /* 0x000fd0000f8e0203 */
.L_x_27:
[----:B0-2---:R-:W-:-:S05]  /*09e0*/  IMAD.WIDE R2, R5, 0x4, R6 ;  /* 0x0000000405027825 */ /* 0x005fca00078e0206 */
[----:B------:R0:W2:Y:S02]  /*09f0*/  LDG.E.CONSTANT R9, desc[UR8][R2.64] ;  /* 0x0000000802097981 */ /* 0x0000a4000c1e9900 */
[----:B0-----:R-:W-:Y:S02]  /*0a00*/  MOV R2, R4 ;  /* 0x0000000400027202 */ /* 0x001fe40000000f00 */
[----:B------:R-:W-:Y:S01]  /*0a10*/  MOV R3, R11 ;  /* 0x0000000b00037202 */ /* 0x000fe20000000f00 */
[----:B------:R-:W-:-:S04]  /*0a20*/  UIADD3 UR5, UPT, UPT, UR5, 0x1, URZ ;  /* 0x0000000105057890 */ /* 0x000fc8000fffe0ff */
[----:B--2---:R2:W-:Y:S01]  /*0a30*/  REDG.E.ADD.F32.FTZ.RN.STRONG.GPU desc[UR8][R2.64], R9 ;  /* 0x00000009020079a6 */ /* 0x0045e2000c12f308 */
[----:B------:R-:W-:Y:S01]  /*0a40*/  UISETP.NE.AND UP0, UPT, UR5, URZ, UPT ;  /* 0x000000ff0500728c */ /* 0x000fe2000bf05270 */
[----:B------:R-:W-:Y:S02]  /*0a50*/  IADD3 R4, P0, PT, R4, 0x4, RZ ;  /* 0x0000000404047810 */ /* 0x000fe40007f1e0ff */
[----:B------:R-:W-:Y:S02]  /*0a60*/  IADD3 R5, PT, PT, R5, R0, RZ ;  /* 0x0000000005057210 */ /* 0x000fe40007ffe0ff */
[----:B------:R-:W-:-:S04]  /*0a70*/  IADD3.X R11, PT, PT, RZ, R11, RZ, P0, !PT ;  /* 0x0000000bff0b7210 */ /* 0x000fc800007fe4ff */
[----:B------:R-:W-:Y:S05]  /*0a80*/  BRA.U UP0, `(.L_x_27) ;  /* 0xfffffffd00d47547 */ /* 0x000fea000b83ffff */
.L_x_22:
[----:B------:R-:W-:Y:S05]  /*0a90*/  BSYNC.RECONVERGENT B0 ;  /* 0x0000000000007941 */ /* 0x000fea0003800200 */
.L_x_21:
[----:B------:R-:W-:Y:S06]  /*0aa0*/  BAR.SYNC.DEFER_BLOCKING 0x0 ;  /* 0x0000000000007b1d */ /* 0x000fec0000010000 */
[----:B------:R-:W-:Y:S05]  /*0ab0*/  EXIT ;  /* 0x000000000000794d */ /* 0x000fea0003800000 */
.L_x_28:
        /* <DEDUP_REMOVED lines=12> */
.L_x_49:


//--------------------- .text._Z19findNewClusterIndexiiPKfiS0_PiS1_PfS2_S1_ --------------------------
	.section	.text._Z19findNewClusterIndexiiPKfiS0_PiS1_PfS2_S1_,"ax",@progbits
	.align	128
        .global         _Z19findNewClusterIndexiiPKfiS0_PiS1_PfS2_S1_
        .type           _Z19findNewClusterIndexiiPKfiS0_PiS1_PfS2_S1_,@function
        .size           _Z19findNewClusterIndexiiPKfiS0_PiS1_PfS2_S1_,(.L_x_50 - _Z19findNewClusterIndexiiPKfiS0_PiS1_PfS2_S1_)
        .other          _Z19findNewClusterIndexiiPKfiS0_PiS1_PfS2_S1_,@"STO_CUDA_ENTRY STV_DEFAULT"
_Z19findNewClusterIndexiiPKfiS0_PiS1_PfS2_S1_:
.text._Z19findNewClusterIndexiiPKfiS0_PiS1_PfS2_S1_:
[----:B------:R-:W-:Y:S01]  /*0000*/  LDC R1, c[0x0][0x37c] ;  /* 0x0000df00ff017b82 */ /* 0x000fe20000000800 */
[----:B------:R-:W0:Y:S07]  /*0010*/  S2R R3, SR_TID.X ;  /* 0x0000000000037919 */ /* 0x000e2e0000002100 */
[----:B------:R-:W0:Y:S01]  /*0020*/  S2UR UR4, SR_CTAID.X ;  /* 0x00000000000479c3 */ /* 0x000e220000002500 */
[----:B------:R-:W1:Y:S07]  /*0030*/  LDCU UR5, c[0x0][0x380] ;  /* 0x00007000ff0577ac */ /* 0x000e6e0008000800 */
[----:B------:R-:W0:Y:S02]  /*0040*/  LDC R14, c[0x0][0x360] ;  /* 0x0000d800ff0e7b82 */ /* 0x000e240000000800 */
[----:B0-----:R-:W-:-:S05]  /*0050*/  IMAD R14, R14, UR4, R3 ;  /* 0x000000040e0e7c24 */ /* 0x001fca000f8e0203 */
[----:B-1----:R-:W-:-:S13]  /*0060*/  ISETP.GE.AND P0, PT, R14, UR5, PT ;  /* 0x000000050e007c0c */ /* 0x002fda000bf06270 */
[----:B------:R-:W-:Y:S05]  /*0070*/  @P0 EXIT ;  /* 0x000000000000094d */ /* 0x000fea0003800000 */
[----:B------:R-:W0:Y:S01]  /*0080*/  LDCU UR4, c[0x0][0x390] ;  /* 0x00007200ff0477ac */ /* 0x000e220008000800 */
[----:B------:R-:W-:Y:S01]  /*0090*/  IMAD.MOV.U32 R0, RZ, RZ, RZ ;  /* 0x000000ffff007224 */ /* 0x000fe200078e00ff */
[----:B------:R-:W1:Y:S01]  /*00a0*/  LDCU.64 UR10, c[0x0][0x358] ;  /* 0x00006b00ff0a77ac */ /* 0x000e620008000a00 */
[----:B0-----:R-:W-:-:S09]  /*00b0*/  UISETP.GE.AND UP0, UPT, UR4, 0x1, UPT ;  /* 0x000000010400788c */ /* 0x001fd2000bf06270 */
[----:B-1----:R-:W-:Y:S05]  /*00c0*/  BRA.U !UP0, `(.L_x_29) ;  /* 0x0000001508a47547 */ /* 0x002fea000b800000 */
[----:B------:R-:W0:Y:S02]  /*00d0*/  LDCU UR5, c[0x0][0x384] ;  /* 0x00007080ff0577ac */ /* 0x000e240008000800 */
[----:B0-----:R-:W-:-:S09]  /*00e0*/  UISETP.GE.AND UP0, UPT, UR5, 0x1, UPT ;  /* 0x000000010500788c */ /* 0x001fd2000bf06270 */
[----:B------:R-:W-:Y:S05]  /*00f0*/  BRA.U !UP0, `(.L_x_30) ;  /* 0x0000000908787547 */ /* 0x000fea000b800000 */
[----:B------:R-:W-:Y:S01]  /*0100*/  ULOP3.LUT UR6, UR5, 0x7ffffff8, URZ, 0xc0, !UPT ;  /* 0x7ffffff805067892 */ /* 0x000fe2000f8ec0ff */
[----:B------:R-:W-:Y:S01]  /*0110*/  IMAD.MOV.U32 R15, RZ, RZ, 0x7f7fffff ;  /* 0x7f7fffffff0f7424 */ /* 0x000fe200078e00ff */
[----:B------:R-:W-:Y:S01]  /*0120*/  ULOP3.LUT UR8, UR5, 0x7, URZ, 0xc0, !UPT ;  /* 0x0000000705087892 */ /* 0x000fe2000f8ec0ff */
[----:B------:R-:W-:Y:S01]  /*0130*/  IMAD.MOV.U32 R17, RZ, RZ, RZ ;  /* 0x000000ffff117224 */ /* 0x000fe200078e00ff */
[----:B------:R-:W-:Y:S01]  /*0140*/  ULOP3.LUT UR5, UR5, 0x3, URZ, 0xc0, !UPT ;  /* 0x0000000305057892 */ /* 0x000fe2000f8ec0ff */
[----:B------:R-:W-:Y:S01]  /*0150*/  IMAD.MOV.U32 R0, RZ, RZ, RZ ;  /* 0x000000ffff007224 */ /* 0x000fe200078e00ff */
[----:B------:R-:W-:-:S12]  /*0160*/  UIADD3 UR7, UPT, UPT, -UR6, URZ, URZ ;  /* 0x000000ff06077290 */ /* 0x000fd8000fffe1ff */
.L_x_37:
[----:B------:R-:W0:Y:S02]  /*0170*/  LDC.64 R2, c[0x0][0x3c0] ;  /* 0x0000f000ff027b82 */ /* 0x000e240000000a00 */
[----:B0-----:R-:W-:-:S06]  /*0180*/  IMAD.WIDE.U32 R2, R17, 0x4, R2 ;  /* 0x0000000411027825 */ /* 0x001fcc00078e0002 */
[----:B------:R-:W2:Y:S02]  /*0190*/  LDG.E.CONSTANT R2, desc[UR10][R2.64] ;  /* 0x0000000a02027981 */ /* 0x000ea4000c1e9900 */
[----:B--2---:R-:W-:-:S13]  /*01a0*/  ISETP.NE.AND P0, PT, R2, RZ, PT ;  /* 0x000000ff0200720c */ /* 0x004fda0003f05270 */
[----:B------:R-:W-:Y:S05]  /*01b0*/  @P0 BRA `(.L_x_31) ;  /* 0x0000000800340947 */ /* 0x000fea0003800000 */
[----:B------:R-:W0:Y:S01]  /*01c0*/  LDCU UR12, c[0x0][0x384] ;  /* 0x00007080ff0c77ac */ /* 0x000e220008000800 */
[----:B------:R-:W-:Y:S01]  /*01d0*/  IMAD.MOV.U32 R22, RZ, RZ, RZ ;  /* 0x000000ffff167224 */ /* 0x000fe200078e00ff */
[----:B------:R-:W-:Y:S01]  /*01e0*/  UMOV UR4, URZ ;  /* 0x000000ff00047c82 */ /* 0x000fe20008000000 */
[----:B0-----:R-:W-:Y:S02]  /*01f0*/  UISETP.GE.U32.AND UP0, UPT, UR12, 0x8, UPT ;  /* 0x000000080c00788c */ /* 0x001fe4000bf06070 */
[----:B------:R-:W-:-:S07]  /*0200*/  IMAD R18, R17, UR12, RZ ;  /* 0x0000000c11127c24 */ /* 0x000fce000f8e02ff */
[----:B------:R-:W-:Y:S05]  /*0210*/  BRA.U !UP0, `(.L_x_32) ;  /* 0x0000000108e07547 */ /* 0x000fea000b800000 */
[----:B------:R-:W0:Y:S01]  /*0220*/  LDC.64 R2, c[0x0][0x398] ;  /* 0x0000e600ff027b82 */ /* 0x000e220000000a00 */
[----:B------:R-:W-:Y:S01]  /*0230*/  IMAD.MOV.U32 R22, RZ, RZ, RZ ;  /* 0x000000ffff167224 */ /* 0x000fe200078e00ff */
[----:B------:R-:W-:Y:S01]  /*0240*/  UMOV UR4, UR7 ;  /* 0x0000000700047c82 */ /* 0x000fe20008000000 */
[----:B------:R-:W-:Y:S02]  /*0250*/  IMAD.MOV.U32 R16, RZ, RZ, R14 ;  /* 0x000000ffff107224 */ /* 0x000fe400078e000e */
[----:B0-----:R-:W-:-:S03]  /*0260*/  IMAD.WIDE.U32 R2, R18, 0x4, R2 ;  /* 0x0000000412027825 */ /* 0x001fc600078e0002 */
[----:B------:R-:W-:-:S05]  /*0270*/  IADD3 R2, P0, PT, R2, 0x10, RZ ;  /* 0x0000001002027810 */ /* 0x000fca0007f1e0ff */
[----:B------:R-:W-:-:S08]  /*0280*/  IMAD.X R3, RZ, RZ, R3, P0 ;  /* 0x000000ffff037224 */ /* 0x000fd000000e0603 */
.L_x_33:
[----:B------:R-:W0:Y:S01]  /*0290*/  LDC.64 R28, c[0x0][0x388] ;  /* 0x0000e200ff1c7b82 */ /* 0x000e220000000a00 */
[----:B------:R-:W2:Y:S04]  /*02a0*/  LDG.E.CONSTANT R19, desc[UR10][R2.64+-0x10] ;  /* 0xfffff00a02137981 */ /* 0x000ea8000c1e9900 */
[----:B------:R-:W3:Y:S03]  /*02b0*/  LDG.E.CONSTANT R24, desc[UR10][R2.64+-0xc] ;  /* 0xfffff40a02187981 */ /* 0x000ee6000c1e9900 */
[----:B------:R-:W1:Y:S01]  /*02c0*/  LDC R21, c[0x0][0x380] ;  /* 0x0000e000ff157b82 */ /* 0x000e620000000800 */
[----:B------:R-:W4:Y:S04]  /*02d0*/  LDG.E.CONSTANT R26, desc[UR10][R2.64+-0x8] ;  /* 0xfffff80a021a7981 */ /* 0x000f28000c1e9900 */
[----:B------:R-:W5:Y:S01]  /*02e0*/  LDG.E.CONSTANT R27, desc[UR10][R2.64+-0x4] ;  /* 0xfffffc0a021b7981 */ /* 0x000f62000c1e9900 */
[----:B0-----:R-:W-:-:S05]  /*02f0*/  IMAD.WIDE R28, R16, 0x4, R28 ;  /* 0x00000004101c7825 */ /* 0x001fca00078e021c */
[----:B------:R-:W2:Y:S01]  /*0300*/  LDG.E.CONSTANT R20, desc[UR10][R28.64] ;  /* 0x0000000a1c147981 */ /* 0x000ea2000c1e9900 */
[----:B-1----:R-:W-:-:S05]  /*0310*/  IMAD.WIDE R12, R21, 0x4, R28 ;  /* 0x00000004150c7825 */ /* 0x002fca00078e021c */
[----:B------:R0:W3:Y:S01]  /*0320*/  LDG.E.CONSTANT R23, desc[UR10][R12.64] ;  /* 0x0000000a0c177981 */ /* 0x0000e2000c1e9900 */
[----:B------:R-:W-:-:S03]  /*0330*/  IMAD.WIDE R10, R21, 0x4, R12 ;  /* 0x00000004150a7825 */ /* 0x000fc600078e020c */
[----:B------:R-:W5:Y:S01]  /*0340*/  LDG.E.CONSTANT R28, desc[UR10][R2.64] ;  /* 0x0000000a021c7981 */ /* 0x000f62000c1e9900 */
[----:B------:R-:W-:-:S03]  /*0350*/  IMAD.WIDE R4, R21, 0x4, R10 ;  /* 0x0000000415047825 */ /* 0x000fc600078e020a */
[----:B------:R1:W4:Y:S01]  /*0360*/  LDG.E.CONSTANT R25, desc[UR10][R10.64] ;  /* 0x0000000a0a197981 */ /* 0x000322000c1e9900 */
[----:B------:R-:W-:-:S03]  /*0370*/  IMAD.WIDE R6, R21, 0x4, R4 ;  /* 0x0000000415067825 */ /* 0x000fc600078e0204 */
[----:B------:R-:W5:Y:S01]  /*0380*/  LDG.E.CONSTANT R4, desc[UR10][R4.64] ;  /* 0x0000000a04047981 */ /* 0x000f62000c1e9900 */
[----:B------:R-:W-:-:S03]  /*0390*/  IMAD.WIDE R8, R21, 0x4, R6 ;  /* 0x0000000415087825 */ /* 0x000fc600078e0206 */
[----:B------:R-:W5:Y:S01]  /*03a0*/  LDG.E.CONSTANT R7, desc[UR10][R6.64] ;  /* 0x0000000a06077981 */ /* 0x000f62000c1e9900 */
[----:B0-----:R-:W-:-:S03]  /*03b0*/  IMAD.WIDE R12, R21, 0x4, R8 ;  /* 0x00000004150c7825 */ /* 0x001fc600078e0208 */
[----:B------:R-:W5:Y:S04]  /*03c0*/  LDG.E.CONSTANT R5, desc[UR10][R2.64+0x4] ;  /* 0x0000040a02057981 */ /* 0x000f68000c1e9900 */
[----:B------:R-:W5:Y:S01]  /*03d0*/  LDG.E.CONSTANT R8, desc[UR10][R8.64] ;  /* 0x0000000a08087981 */ /* 0x000f62000c1e9900 */
[----:B-1----:R-:W-:-:S03]  /*03e0*/  IMAD.WIDE R10, R21, 0x4, R12 ;  /* 0x00000004150a7825 */ /* 0x002fc600078e020c */
[----:B------:R-:W5:Y:S04]  /*03f0*/  LDG.E.CONSTANT R29, desc[UR10][R12.64] ;  /* 0x0000000a0c1d7981 */ /* 0x000f68000c1e9900 */
[----:B------:R-:W5:Y:S04]  /*0400*/  LDG.E.CONSTANT R6, desc[UR10][R2.64+0x8] ;  /* 0x0000080a02067981 */ /* 0x000f68000c1e9900 */
[----:B------:R-:W5:Y:S04]  /*0410*/  LDG.E.CONSTANT R10, desc[UR10][R10.64] ;  /* 0x0000000a0a0a7981 */ /* 0x000f68000c1e9900 */
[----:B------:R0:W5:Y:S01]  /*0420*/  LDG.E.CONSTANT R9, desc[UR10][R2.64+0xc] ;  /* 0x00000c0a02097981 */ /* 0x000162000c1e9900 */
[----:B------:R-:W-:-:S04]  /*0430*/  UIADD3 UR4, UPT, UPT, UR4, 0x8, URZ ;  /* 0x0000000804047890 */ /* 0x000fc8000fffe0ff */
[----:B------:R-:W-:Y:S01]  /*0440*/  UISETP.NE.AND UP0, UPT, UR4, URZ, UPT ;  /* 0x000000ff0400728c */ /* 0x000fe2000bf05270 */
[----:B0-----:R-:W-:Y:S01]  /*0450*/  IADD3 R2, P0, PT, R2, 0x20, RZ ;  /* 0x0000002002027810 */ /* 0x001fe20007f1e0ff */
[----:B------:R-:W-:-:S04]  /*0460*/  IMAD R16, R21, 0x8, R16 ;  /* 0x0000000815107824 */ /* 0x000fc800078e0210 */
[----:B------:R-:W-:Y:S02]  /*0470*/  IMAD.X R3, RZ, RZ, R3, P0 ;  /* 0x000000ffff037224 */ /* 0x000fe400000e0603 */
[----:B--2---:R-:W-:-:S04]  /*0480*/  FADD R19, R20, -R19 ;  /* 0x8000001314137221 */ /* 0x004fc80000000000 */
[----:B------:R-:W-:Y:S01]  /*0490*/  FFMA R19, R19, R19, R22 ;  /* 0x0000001313137223 */ /* 0x000fe20000000016 */
[----:B---3--:R-:W-:-:S04]  /*04a0*/  FADD R24, R23, -R24 ;  /* 0x8000001817187221 */ /* 0x008fc80000000000 */
[----:B------:R-:W-:Y:S01]  /*04b0*/  FFMA R19, R24, R24, R19 ;  /* 0x0000001818137223 */ /* 0x000fe20000000013 */
[----:B----4-:R-:W-:-:S04]  /*04c0*/  FADD R26, R25, -R26 ;  /* 0x8000001a191a7221 */ /* 0x010fc80000000000 */
[----:B------:R-:W-:Y:S01]  /*04d0*/  FFMA R19, R26, R26, R19 ;  /* 0x0000001a1a137223 */ /* 0x000fe20000000013 */
[----:B-----5:R-:W-:-:S04]  /*04e0*/  FADD R4, R4, -R27 ;  /* 0x8000001b04047221 */ /* 0x020fc80000000000 */
[----:B------:R-:W-:Y:S01]  /*04f0*/  FFMA R19, R4, R4, R19 ;  /* 0x0000000404137223 */ /* 0x000fe20000000013 */
[----:B------:R-:W-:-:S04]  /*0500*/  FADD R28, R7, -R28 ;  /* 0x8000001c071c7221 */ /* 0x000fc80000000000 */
[----:B------:R-:W-:Y:S01]  /*0510*/  FFMA R19, R28, R28, R19 ;  /* 0x0000001c1c137223 */ /* 0x000fe20000000013 */
[----:B------:R-:W-:-:S04]  /*0520*/  FADD R8, R8, -R5 ;  /* 0x8000000508087221 */ /* 0x000fc80000000000 */
[----:B------:R-:W-:Y:S01]  /*0530*/  FFMA R19, R8, R8, R19 ;  /* 0x0000000808137223 */ /* 0x000fe20000000013 */
[----:B------:R-:W-:-:S04]  /*0540*/  FADD R6, R29, -R6 ;  /* 0x800000061d067221 */ /* 0x000fc80000000000 */
[----:B------:R-:W-:Y:S01]  /*0550*/  FFMA R19, R6, R6, R19 ;  /* 0x0000000606137223 */ /* 0x000fe20000000013 */
[----:B------:R-:W-:-:S04]  /*0560*/  FADD R10, R10, -R9 ;  /* 0x800000090a0a7221 */ /* 0x000fc80000000000 */
[----:B------:R-:W-:Y:S01]  /*0570*/  FFMA R22, R10, R10, R19 ;  /* 0x0000000a0a167223 */ /* 0x000fe20000000013 */
[----:B------:R-:W-:Y:S06]  /*0580*/  BRA.U UP0, `(.L_x_33) ;  /* 0xfffffffd00407547 */ /* 0x000fec000b83ffff */
[----:B------:R-:W-:-:S05]  /*0590*/  UMOV UR4, UR6 ;  /* 0x0000000600047c82 */ /* 0x000fca0008000000 */
.L_x_32:
[----:B------:R-:W-:-:S09]  /*05a0*/  UISETP.NE.AND UP0, UPT, UR8, URZ, UPT ;  /* 0x000000ff0800728c */ /* 0x000fd2000bf05270 */
[----:B------:R-:W-:Y:S05]  /*05b0*/  BRA.U !UP0, `(.L_x_34) ;  /* 0x0000000508287547 */ /* 0x000fea000b800000 */
[----:B------:R-:W-:Y:S02]  /*05c0*/  UIADD3 UR9, UPT, UPT, UR8, -0x1, URZ ;  /* 0xffffffff08097890 */ /* 0x000fe4000fffe0ff */
[----:B------:R-:W-:Y:S02]  /*05d0*/  UISETP.NE.AND UP1, UPT, UR5, URZ, UPT ;  /* 0x000000ff0500728c */ /* 0x000fe4000bf25270 */
[----:B------:R-:W-:-:S09]  /*05e0*/  UISETP.GE.U32.AND UP0, UPT, UR9, 0x3, UPT ;  /* 0x000000030900788c */ /* 0x000fd2000bf06070 */
[----:B------:R-:W-:Y:S05]  /*05f0*/  BRA.U !UP0, `(.L_x_35) ;  /* 0x0000000108807547 */ /* 0x000fea000b800000 */
[----:B------:R-:W0:Y:S01]  /*0600*/  LDC R9, c[0x0][0x380] ;  /* 0x0000e000ff097b82 */ /* 0x000e220000000800 */
[C---:B------:R-:W-:Y:S01]  /*0610*/  IADD3 R8, P0, PT, R18.reuse, UR4, RZ ;  /* 0x0000000412087c10 */ /* 0x040fe2000ff1e0ff */
[----:B------:R-:W-:-:S04]  /*0620*/  VIADD R13, R18, UR4 ;  /* 0x00000004120d7c36 */ /* 0x000fc80008000000 */
[----:B------:R-:W-:Y:S02]  /*0630*/  IMAD.X R12, RZ, RZ, RZ, P0 ;  /* 0x000000ffff0c7224 */ /* 0x000fe400000e06ff */
[----:B------:R-:W1:Y:S08]  /*0640*/  LDC.64 R4, c[0x0][0x388] ;  /* 0x0000e200ff047b82 */ /* 0x000e700000000a00 */
[----:B------:R-:W2:Y:S08]  /*0650*/  LDC.64 R10, c[0x0][0x398] ;  /* 0x0000e600ff0a7b82 */ /* 0x000eb00000000a00 */
[----:B------:R-:W3:Y:S01]  /*0660*/  LDC.64 R2, c[0x0][0x398] ;  /* 0x0000e600ff027b82 */ /* 0x000ee20000000a00 */
[----:B0-----:R-:W-:-:S04]  /*0670*/  IMAD R7, R9, UR4, R14 ;  /* 0x0000000409077c24 */ /* 0x001fc8000f8e020e */
[----:B-1----:R-:W-:-:S04]  /*0680*/  IMAD.WIDE R4, R7, 0x4, R4 ;  /* 0x0000000407047825 */ /* 0x002fc800078e0204 */
[----:B------:R-:W-:Y:S02]  /*0690*/  IMAD.WIDE R6, R9, 0x4, R4 ;  /* 0x0000000409067825 */ /* 0x000fe400078e0204 */
[----:B------:R-:W4:Y:S02]  /*06a0*/  LDG.E.CONSTANT R4, desc[UR10][R4.64] ;  /* 0x0000000a04047981 */ /* 0x000f24000c1e9900 */
[----:B--2---:R-:W-:Y:S02]  /*06b0*/  IMAD.WIDE.U32 R10, R13, 0x4, R10 ;  /* 0x000000040d0a7825 */ /* 0x004fe400078e000a */
[----:B------:R-:W2:Y:S01]  /*06c0*/  LDG.E.CONSTANT R16, desc[UR10][R6.64] ;  /* 0x0000000a06107981 */ /* 0x000ea2000c1e9900 */
[----:B---3--:R-:W-:-:S03]  /*06d0*/  LEA R2, P0, R8, R2, 0x2 ;  /* 0x0000000208027211 */ /* 0x008fc600078010ff */
[----:B------:R-:W4:Y:S01]  /*06e0*/  LDG.E.CONSTANT R11, desc[UR10][R10.64] ;  /* 0x0000000a0a0b7981 */ /* 0x000f22000c1e9900 */
[----:B------:R-:W-:Y:S01]  /*06f0*/  LEA.HI.X R3, R8, R3, R12, 0x2, P0 ;  /* 0x0000000308037211 */ /* 0x000fe200000f140c */
[----:B------:R-:W-:-:S04]  /*0700*/  IMAD.WIDE R12, R9, 0x4, R6 ;  /* 0x00000004090c7825 */ /* 0x000fc800078e0206 */
[----:B------:R-:W2:Y:S01]  /*0710*/  LDG.E.CONSTANT R19, desc[UR10][R2.64+0x4] ;  /* 0x0000040a02137981 */ /* 0x000ea2000c1e9900 */
[----:B------:R-:W-:-:S03]  /*0720*/  IMAD.WIDE R8, R9, 0x4, R12 ;  /* 0x0000000409087825 */ /* 0x000fc600078e020c */
[----:B------:R-:W3:Y:S04]  /*0730*/  LDG.E.CONSTANT R20, desc[UR10][R12.64] ;  /* 0x0000000a0c147981 */ /* 0x000ee8000c1e9900 */
[----:B------:R-:W3:Y:S04]  /*0740*/  LDG.E.CONSTANT R21, desc[UR10][R2.64+0x8] ;  /* 0x0000080a02157981 */ /* 0x000ee8000c1e9900 */
[----:B------:R-:W5:Y:S04]  /*0750*/  LDG.E.CONSTANT R8, desc[UR10][R8.64] ;  /* 0x0000000a08087981 */ /* 0x000f68000c1e9900 */
[----:B------:R-:W5:Y:S01]  /*0760*/  LDG.E.CONSTANT R23, desc[UR10][R2.64+0xc] ;  /* 0x00000c0a02177981 */ /* 0x000f62000c1e9900 */
[----:B------:R-:W-:Y:S01]  /*0770*/  UIADD3 UR4, UPT, UPT, UR4, 0x4, URZ ;  /* 0x0000000404047890 */ /* 0x000fe2000fffe0ff */
[----:B----4-:R-:W-:-:S04]  /*0780*/  FADD R11, R4, -R11 ;  /* 0x8000000b040b7221 */ /* 0x010fc80000000000 */
[----:B------:R-:W-:Y:S01]  /*0790*/  FFMA R11, R11, R11, R22 ;  /* 0x0000000b0b0b7223 */ /* 0x000fe20000000016 */
[----:B--2---:R-:W-:-:S04]  /*07a0*/  FADD R16, R16, -R19 ;  /* 0x8000001310107221 */ /* 0x004fc80000000000 */
[----:B------:R-:W-:Y:S01]  /*07b0*/  FFMA R11, R16, R16, R11 ;  /* 0x00000010100b7223 */ /* 0x000fe2000000000b */
[----:B---3--:R-:W-:-:S04]  /*07c0*/  FADD R20, R20, -R21 ;  /* 0x8000001514147221 */ /* 0x008fc80000000000 */
[----:B------:R-:W-:Y:S01]  /*07d0*/  FFMA R11, R20, R20, R11 ;  /* 0x00000014140b7223 */ /* 0x000fe2000000000b */
[----:B-----5:R-:W-:-:S04]  /*07e0*/  FADD R22, R8, -R23 ;  /* 0x8000001708167221 */ /* 0x020fc80000000000 */
[----:B------:R-:W-:-:S07]  /*07f0*/  FFMA R22, R22, R22, R11 ;  /* 0x0000001616167223 */ /* 0x000fce000000000b */
.L_x_35:
[----:B------:R-:W-:Y:S05]  /*0800*/  BRA.U !UP1, `(.L_x_34) ;  /* 0x0000000109947547 */ /* 0x000fea000b800000 */
[----:B------:R-:W-:Y:S02]  /*0810*/  UISETP.NE.AND UP0, UPT, UR5, 0x1, UPT ;  /* 0x000000010500788c */ /* 0x000fe4000bf05270 */
[----:B------:R-:W-:-:S07]  /*0820*/  ULOP3.LUT UP1, URZ, UR12, 0x1, URZ, 0xc0, !UPT ;  /* 0x000000010cff7892 */ /* 0x000fce000f82c0ff */
        /* <DEDUP_REMOVED lines=10> */
[----:B--2---:R-:W-:-:S06]  /*08d0*/  IMAD.WIDE.U32 R6, R13, 0x4, R6 ;  /* 0x000000040d067825 */ /* 0x004fcc00078e0006 */
[----:B------:R-:W2:Y:S01]  /*08e0*/  LDG.E.CONSTANT R7, desc[UR10][R6.64] ;  /* 0x0000000a06077981 */ /* 0x000ea2000c1e9900 */
[----:B---3--:R-:W-:-:S04]  /*08f0*/  LEA R2, P0, R8, R2, 0x2 ;  /* 0x0000000208027211 */ /* 0x008fc800078010ff */
[----:B------:R-:W-:Y:S01]  /*0900*/  LEA.HI.X R3, R8, R3, R10, 0x2, P0 ;  /* 0x0000000308037211 */ /* 0x000fe200000f140a */
[----:B------:R-:W-:Y:S01]  /*0910*/  IMAD.WIDE R8, R9, 0x4, R4 ;  /* 0x0000000409087825 */ /* 0x000fe200078e0204 */
[----:B------:R-:W2:Y:S04]  /*0920*/  LDG.E.CONSTANT R10, desc[UR10][R4.64] ;  /* 0x0000000a040a7981 */ /* 0x000ea8000c1e9900 */
[----:B------:R-:W3:Y:S04]  /*0930*/  LDG.E.CONSTANT R3, desc[UR10][R2.64+0x4] ;  /* 0x0000040a02037981 */ /* 0x000ee8000c1e9900 */
[----:B------:R-:W3:Y:S01]  /*0940*/  LDG.E.CONSTANT R8, desc[UR10][R8.64] ;  /* 0x0000000a08087981 */ /* 0x000ee2000c1e9900 */
[----:B------:R-:W-:Y:S01]  /*0950*/  UIADD3 UR4, UPT, UPT, UR4, 0x2, URZ ;  /* 0x0000000204047890 */ /* 0x000fe2000fffe0ff */
[----:B--2---:R-:W-:-:S04]  /*0960*/  FADD R11, R10, -R7 ;  /* 0x800000070a0b7221 */ /* 0x004fc80000000000 */
[----:B------:R-:W-:Y:S01]  /*0970*/  FFMA R22, R11, R11, R22 ;  /* 0x0000000b0b167223 */ /* 0x000fe20000000016 */
[----:B---3--:R-:W-:-:S04]  /*0980*/  FADD R11, R8, -R3 ;  /* 0x80000003080b7221 */ /* 0x008fc80000000000 */
[----:B------:R-:W-:-:S07]  /*0990*/  FFMA R22, R11, R11, R22 ;  /* 0x0000000b0b167223 */ /* 0x000fce0000000016 */
.L_x_36:
[----:B------:R-:W-:Y:S05]  /*09a0*/  BRA.U !UP1, `(.L_x_34) ;  /* 0x00000001092c7547 */ /* 0x000fea000b800000 */
[----:B------:R-:W0:Y:S01]  /*09b0*/  LDC R7, c[0x0][0x380] ;  /* 0x0000e000ff077b82 */ /* 0x000e220000000800 */
[----:B------:R-:W-:-:S07]  /*09c0*/  VIADD R9, R18, UR4 ;  /* 0x0000000412097c36 */ /* 0x000fce0008000000 */
[----:B------:R-:W1:Y:S08]  /*09d0*/  LDC.64 R4, c[0x0][0x398] ;  /* 0x0000e600ff047b82 */ /* 0x000e700000000a00 */
[----:B------:R-:W2:Y:S01]  /*09e0*/  LDC.64 R2, c[0x0][0x388] ;  /* 0x0000e200ff027b82 */ /* 0x000ea20000000a00 */
[----:B0-----:R-:W-:Y:S02]  /*09f0*/  IMAD R7, R7, UR4, R14 ;  /* 0x0000000407077c24 */ /* 0x001fe4000f8e020e */
[----:B-1----:R-:W-:-:S06]  /*0a00*/  IMAD.WIDE.U32 R4, R9, 0x4, R4 ;  /* 0x0000000409047825 */ /* 0x002fcc00078e0004 */
[----:B------:R-:W3:Y:S01]  /*0a10*/  LDG.E.CONSTANT R5, desc[UR10][R4.64] ;  /* 0x0000000a04057981 */ /* 0x000ee2000c1e9900 */
[----:B--2---:R-:W-:-:S06]  /*0a20*/  IMAD.WIDE R2, R7, 0x4, R2 ;  /* 0x0000000407027825 */ /* 0x004fcc00078e0202 */
[----:B------:R-:W3:Y:S02]  /*0a30*/  LDG.E.CONSTANT R2, desc[UR10][R2.64] ;  /* 0x0000000a02027981 */ /* 0x000ee4000c1e9900 */
[----:B---3--:R-:W-:-:S04]  /*0a40*/  FADD R7, R2, -R5 ;  /* 0x8000000502077221 */ /* 0x008fc80000000000 */
[----:B------:R-:W-:-:S07]  /*0a50*/  FFMA R22, R7, R7, R22 ;  /* 0x0000000707167223 */ /* 0x000fce0000000016 */
.L_x_34:
[----:B------:R-:W-:-:S04]  /*0a60*/  FSETP.GEU.AND P0, PT, R22, R15, PT ;  /* 0x0000000f1600720b */ /* 0x000fc80003f0e000 */
[----:B------:R-:W-:Y:S02]  /*0a70*/  FSEL R15, R22, R15, !P0 ;  /* 0x0000000f160f7208 */ /* 0x000fe40004000000 */
[----:B------:R-:W-:-:S07]  /*0a80*/  SEL R0, R17, R0, !P0 ;  /* 0x0000000011007207 */ /* 0x000fce0004000000 */
.L_x_31:
[----:B------:R-:W0:Y:S01]  /*0a90*/  LDCU UR4, c[0x0][0x390] ;  /* 0x00007200ff0477ac */ /* 0x000e220008000800 */
[----:B------:R-:W-:-:S05]  /*0aa0*/  VIADD R17, R17, 0x1 ;  /* 0x0000000111117836 */ /* 0x000fca0000000000 */
[----:B0-----:R-:W-:-:S13]  /*0ab0*/  ISETP.NE.AND P0, PT, R17, UR4, PT ;  /* 0x0000000411007c0c */ /* 0x001fda000bf05270 */
[----:B------:R-:W-:Y:S05]  /*0ac0*/  @!P0 BRA `(.L_x_29) ;  /* 0x0000000c00248947 */ /* 0x000fea0003800000 */
[----:B------:R-:W-:Y:S05]  /*0ad0*/  BRA `(.L_x_37) ;  /* 0xfffffff400a47947 */ /* 0x000fea000383ffff */
.L_x_30:
[----:B------:R-:W-:Y:S01]  /*0ae0*/  UISETP.GE.U32.AND UP0, UPT, UR4, 0x4, UPT ;  /* 0x000000040400788c */ /* 0x000fe2000bf06070 */
[----:B------:R-:W-:Y:S01]  /*0af0*/  IMAD.MOV.U32 R16, RZ, RZ, 0x7f7fffff ;  /* 0x7f7fffffff107424 */ /* 0x000fe200078e00ff */
[----:B------:R-:W-:Y:S01]  /*0b00*/  ULOP3.LUT UR5, UR4, 0x3, URZ, 0xc0, !UPT ;  /* 0x0000000304057892 */ /* 0x000fe2000f8ec0ff */
[----:B------:R-:W-:Y:S02]  /*0b10*/  IMAD.MOV.U32 R15, RZ, RZ, RZ ;  /* 0x000000ffff0f7224 */ /* 0x000fe400078e00ff */
[----:B------:R-:W-:-:S04]  /*0b20*/  IMAD.MOV.U32 R0, RZ, RZ, RZ ;  /* 0x000000ffff007224 */ /* 0x000fc800078e00ff */
[----:B------:R-:W-:Y:S05]  /*0b30*/  BRA.U !UP0, `(.L_x_38) ;  /* 0x0000000908d07547 */ /* 0x000fea000b800000 */
[----:B------:R-:W0:Y:S01]  /*0b40*/  LDC.64 R2, c[0x0][0x3c0] ;  /* 0x0000f000ff027b82 */ /* 0x000e220000000a00 */
[----:B------:R-:W-:Y:S01]  /*0b50*/  ULOP3.LUT UR4, UR4, 0x7ffffffc, URZ, 0xc0, !UPT ;  /* 0x7ffffffc04047892 */ /* 0x000fe2000f8ec0ff */
[----:B------:R-:W-:Y:S01]  /*0b60*/  MOV R16, 0x7f7fffff ;  /* 0x7f7fffff00107802 */ /* 0x000fe20000000f00 */
[----:B------:R-:W-:Y:S02]  /*0b70*/  IMAD.MOV.U32 R17, RZ, RZ, RZ ;  /* 0x000000ffff117224 */ /* 0x000fe400078e00ff */
[----:B------:R-:W-:Y:S01]  /*0b80*/  UISETP.GT.AND UP0, UPT, UR4, URZ, UPT ;  /* 0x000000ff0400728c */ /* 0x000fe2000bf04270 */
[----:B------:R-:W-:Y:S02]  /*0b90*/  IMAD.MOV.U32 R0, RZ, RZ, RZ ;  /* 0x000000ffff007224 */ /* 0x000fe400078e00ff */
[----:B------:R-:W-:-:S06]  /*0ba0*/  IMAD.U32 R15, RZ, RZ, UR4 ;  /* 0x00000004ff0f7e24 */ /* 0x000fcc000f8e00ff */
[----:B------:R-:W-:Y:S05]  /*0bb0*/  BRA.U !UP0, `(.L_x_39) ;  /* 0x0000000908507547 */ /* 0x000fea000b800000 */
[----:B------:R-:W-:Y:S01]  /*0bc0*/  IMAD.IADD R4, R15, 0x1, -R17 ;  /* 0x000000010f047824 */ /* 0x000fe200078e0a11 */
[----:B------:R-:W-:-:S04]  /*0bd0*/  PLOP3.LUT P0, PT, PT, PT, PT, 0x80, 0x8 ;  /* 0x000000000008781c */ /* 0x000fc80003f0f070 */
[----:B------:R-:W-:-:S13]  /*0be0*/  ISETP.GT.AND P1, PT, R4, 0xc, PT ;  /* 0x0000000c0400780c */ /* 0x000fda0003f24270 */
[----:B------:R-:W-:Y:S05]  /*0bf0*/  @!P1 BRA `(.L_x_40) ;  /* 0x0000000400749947 */ /* 0x000fea0003800000 */
[----:B------:R-:W1:Y:S01]  /*0c00*/  LDC.64 R4, c[0x0][0x3c0] ;  /* 0x0000f000ff047b82 */ /* 0x000e620000000a00 */
[----:B------:R-:W-:Y:S01]  /*0c10*/  PLOP3.LUT P0, PT, PT, PT, PT, 0x8, 0x80 ;  /* 0x000000000080781c */ /* 0x000fe20003f0e170 */
[----:B------:R-:W-:-:S12]  /*0c20*/  VIADD R12, R15, 0xfffffff4 ;  /* 0xfffffff40f0c7836 */ /* 0x000fd80000000000 */
.L_x_41:
[----:B-1----:R-:W-:-:S05]  /*0c30*/  IMAD.WIDE.U32 R10, R17, 0x4, R4 ;  /* 0x00000004110a7825 */ /* 0x002fca00078e0004 */
[----:B------:R-:W2:Y:S04]  /*0c40*/  LDG.E.CONSTANT R26, desc[UR10][R10.64] ;  /* 0x0000000a0a1a7981 */ /* 0x000ea8000c1e9900 */
[----:B------:R-:W3:Y:S04]  /*0c50*/  LDG.E.CONSTANT R18, desc[UR10][R10.64+0x4] ;  /* 0x0000040a0a127981 */ /* 0x000ee8000c1e9900 */
[----:B------:R-:W4:Y:S01]  /*0c60*/  LDG.E.CONSTANT R13, desc[UR10][R10.64+0x8] ;  /* 0x0000080a0a0d7981 */ /* 0x000f22000c1e9900 */
[----:B------:R-:W-:-:S03]  /*0c70*/  VIADD R23, R17, 0x4 ;  /* 0x0000000411177836 */ /* 0x000fc60000000000 */
[----:B------:R1:W5:Y:S01]  /*0c80*/  LDG.E.CONSTANT R25, desc[UR10][R10.64+0xc] ;  /* 0x00000c0a0a197981 */ /* 0x000362000c1e9900 */
[----:B------:R-:W-:-:S05]  /*0c90*/  IMAD.WIDE.U32 R8, R23, 0x4, R4 ;  /* 0x0000000417087825 */ /* 0x000fca00078e0004 */
[----:B------:R-:W5:Y:S04]  /*0ca0*/  LDG.E.CONSTANT R20, desc[UR10][R8.64] ;  /* 0x0000000a08147981 */ /* 0x000f68000c1e9900 */
[----:B------:R-:W5:Y:S01]  /*0cb0*/  LDG.E.CONSTANT R22, desc[UR10][R8.64+0x4] ;  /* 0x0000040a08167981 */ /* 0x000f62000c1e9900 */
[----:B------:R-:W-:-:S03]  /*0cc0*/  VIADD R19, R17, 0x8 ;  /* 0x0000000811137836 */ /* 0x000fc60000000000 */
[----:B------:R-:W5:Y:S01]  /*0cd0*/  LDG.E.CONSTANT R24, desc[UR10][R8.64+0x8] ;  /* 0x0000080a08187981 */ /* 0x000f62000c1e9900 */
[----:B------:R-:W-:-:S03]  /*0ce0*/  IMAD.WIDE.U32 R6, R19, 0x4, R4 ;  /* 0x0000000413067825 */ /* 0x000fc600078e0004 */
[----:B------:R-:W5:Y:S04]  /*0cf0*/  LDG.E.CONSTANT R29, desc[UR10][R8.64+0xc] ;  /* 0x00000c0a081d7981 */ /* 0x000f68000c1e9900 */
[----:B------:R-:W5:Y:S04]  /*0d00*/  LDG.E.CONSTANT R21, desc[UR10][R6.64] ;  /* 0x0000000a06157981 */ /* 0x000f68000c1e9900 */
[----:B------:R-:W5:Y:S01]  /*0d10*/  LDG.E.CONSTANT R28, desc[UR10][R6.64+0x4] ;  /* 0x0000040a061c7981 */ /* 0x000f62000c1e9900 */
[----:B------:R-:W-:-:S03]  /*0d20*/  VIADD R27, R17, 0xc ;  /* 0x0000000c111b7836 */ /* 0x000fc60000000000 */
[----:B------:R-:W5:Y:S01]  /*0d30*/  LDG.E.CONSTANT R8, desc[UR10][R6.64+0xc] ;  /* 0x00000c0a06087981 */ /* 0x000f62000c1e9900 */
[----:B-1----:R-:W-:-:S05]  /*0d40*/  IMAD.WIDE.U32 R10, R27, 0x4, R4 ;  /* 0x000000041b0a7825 */ /* 0x002fca00078e0004 */
[----:B------:R-:W5:Y:S01]  /*0d50*/  LDG.E.CONSTANT R9, desc[UR10][R10.64] ;  /* 0x0000000a0a097981 */ /* 0x000f62000c1e9900 */
[----:B--2---:R-:W-:-:S03]  /*0d60*/  ISETP.NE.AND P6, PT, R26, RZ, PT ;  /* 0x000000ff1a00720c */ /* 0x004fc60003fc5270 */
[----:B------:R1:W2:Y:S04]  /*0d70*/  LDG.E.CONSTANT R26, desc[UR10][R6.64+0x8] ;  /* 0x0000080a061a7981 */ /* 0x0002a8000c1e9900 */
[----:B------:R-:W2:Y:S06]  /*0d80*/  LDG.E.CONSTANT R6, desc[UR10][R10.64+0xc] ;  /* 0x00000c0a0a067981 */ /* 0x000eac000c1e9900 */
[----:B------:R-:W-:-:S04]  /*0d90*/  @!P6 FSETP.GT.AND P4, PT, R16, RZ, PT ;  /* 0x000000ff1000e20b */ /* 0x000fc80003f84000 */
[----:B------:R-:W-:-:S04]  /*0da0*/  @!P6 FSEL R16, R16, RZ, !P4 ;  /* 0x000000ff1010e208 */ /* 0x000fc80006000000 */
[----:B------:R-:W-:-:S04]  /*0db0*/  FSETP.GT.AND P3, PT, R16, RZ, PT ;  /* 0x000000ff1000720b */ /* 0x000fc80003f64000 */
[----:B---3--:R-:W-:-:S04]  /*0dc0*/  ISETP.EQ.AND P3, PT, R18, RZ, P3 ;  /* 0x000000ff1200720c */ /* 0x008fc80001f62270 */
[----:B------:R-:W-:Y:S02]  /*0dd0*/  FSEL R18, R16, RZ, !P3 ;  /* 0x000000ff10127208 */ /* 0x000fe40005800000 */
[----:B------:R-:W3:Y:S02]  /*0de0*/  LDG.E.CONSTANT R16, desc[UR10][R10.64+0x8] ;  /* 0x0000080a0a107981 */ /* 0x000ee4000c1e9900 */
[----:B------:R-:W-:-:S04]  /*0df0*/  FSETP.GT.AND P5, PT, R18, RZ, PT ;  /* 0x000000ff1200720b */ /* 0x000fc80003fa4000 */
[----:B----4-:R-:W-:Y:S02]  /*0e00*/  ISETP.EQ.AND P5, PT, R13, RZ, P5 ;  /* 0x000000ff0d00720c */ /* 0x010fe40002fa2270 */
[----:B------:R-:W4:Y:S02]  /*0e10*/  LDG.E.CONSTANT R13, desc[UR10][R10.64+0x4] ;  /* 0x0000040a0a0d7981 */ /* 0x000f24000c1e9900 */
[----:B------:R-:W-:Y:S02]  /*0e20*/  FSEL R18, R18, RZ, !P5 ;  /* 0x000000ff12127208 */ /* 0x000fe40006800000 */
[----:B-----5:R-:W-:Y:S02]  /*0e30*/  ISETP.NE.AND P2, PT, R20, RZ, PT ;  /* 0x000000ff1400720c */ /* 0x020fe40003f45270 */
[----:B------:R-:W-:-:S04]  /*0e40*/  FSETP.GT.AND P1, PT, R18, RZ, PT ;  /* 0x000000ff1200720b */ /* 0x000fc80003f24000 */
[----:B------:R-:W-:-:S04]  /*0e50*/  ISETP.EQ.AND P1, PT, R25, RZ, P1 ;  /* 0x000000ff1900720c */ /* 0x000fc80000f22270 */
[----:B-1----:R-:W-:Y:S02]  /*0e60*/  FSEL R7, R18, RZ, !P1 ;  /* 0x000000ff12077208 */ /* 0x002fe40004800000 */
[----:B------:R-:W-:Y:S02]  /*0e70*/  @!P6 SEL R0, R17, R0, P4 ;  /* 0x000000001100e207 */ /* 0x000fe40002000000 */
[----:B------:R-:W-:-:S04]  /*0e80*/  @!P2 FSETP.GT.AND P6, PT, R7, RZ, PT ;  /* 0x000000ff0700a20b */ /* 0x000fc80003fc4000 */
[----:B------:R-:W-:-:S04]  /*0e90*/  @!P2 FSEL R7, R7, RZ, !P6 ;  /* 0x000000ff0707a208 */ /* 0x000fc80007000000 */
[----:B------:R-:W-:-:S04]  /*0ea0*/  FSETP.GT.AND P4, PT, R7, RZ, PT ;  /* 0x000000ff0700720b */ /* 0x000fc80003f84000 */
[----:B------:R-:W-:Y:S01]  /*0eb0*/  ISETP.EQ.AND P4, PT, R22, RZ, P4 ;  /* 0x000000ff1600720c */ /* 0x000fe20002782270 */
[----:B------:R-:W-:-:S03]  /*0ec0*/  @P3 VIADD R0, R17, 0x1 ;  /* 0x0000000111003836 */ /* 0x000fc60000000000 */
[----:B------:R-:W-:-:S04]  /*0ed0*/  FSEL R7, R7, RZ, !P4 ;  /* 0x000000ff07077208 */ /* 0x000fc80006000000 */
[----:B------:R-:W-:-:S04]  /*0ee0*/  FSETP.GT.AND P3, PT, R7, RZ, PT ;  /* 0x000000ff0700720b */ /* 0x000fc80003f64000 */
[----:B------:R-:W-:Y:S01]  /*0ef0*/  ISETP.EQ.AND P3, PT, R24, RZ, P3 ;  /* 0x000000ff1800720c */ /* 0x000fe20001f62270 */
[----:B------:R-:W-:-:S03]  /*0f00*/  @P5 VIADD R0, R17, 0x2 ;  /* 0x0000000211005836 */ /* 0x000fc60000000000 */
[----:B------:R-:W-:Y:S01]  /*0f10*/  FSEL R7, R7, RZ, !P3 ;  /* 0x000000ff07077208 */ /* 0x000fe20005800000 */
[----:B------:R-:W-:Y:S01]  /*0f20*/  @P1 VIADD R0, R17, 0x3 ;  /* 0x0000000311001836 */ /* 0x000fe20000000000 */
[----:B------:R-:W-:Y:S02]  /*0f30*/  ISETP.NE.AND P5, PT, R21, RZ, PT ;  /* 0x000000ff1500720c */ /* 0x000fe40003fa5270 */
[----:B------:R-:W-:-:S04]  /*0f40*/  FSETP.GT.AND P1, PT, R7, RZ, PT ;  /* 0x000000ff0700720b */ /* 0x000fc80003f24000 */
[----:B------:R-:W-:-:S04]  /*0f50*/  ISETP.EQ.AND P1, PT, R29, RZ, P1 ;  /* 0x000000ff1d00720c */ /* 0x000fc80000f22270 */
[----:B------:R-:W-:Y:S02]  /*0f60*/  FSEL R7, R7, RZ, !P1 ;  /* 0x000000ff07077208 */ /* 0x000fe40004800000 */
[----:B------:R-:W-:Y:S02]  /*0f70*/  @!P2 SEL R0, R23, R0, P6 ;  /* 0x000000001700a207 */ /* 0x000fe40003000000 */
[----:B------:R-:W-:-:S04]  /*0f80*/  @!P5 FSETP.GT.AND P6, PT, R7, RZ, PT ;  /* 0x000000ff0700d20b */ /* 0x000fc80003fc4000 */
[----:B------:R-:W-:-:S04]  /*0f90*/  @!P5 FSEL R7, R7, RZ, !P6 ;  /* 0x000000ff0707d208 */ /* 0x000fc80007000000 */
[----:B------:R-:W-:-:S04]  /*0fa0*/  FSETP.GT.AND P2, PT, R7, RZ, PT ;  /* 0x000000ff0700720b */ /* 0x000fc80003f44000 */
[----:B------:R-:W-:Y:S01]  /*0fb0*/  ISETP.EQ.AND P2, PT, R28, RZ, P2 ;  /* 0x000000ff1c00720c */ /* 0x000fe20001742270 */
[----:B------:R-:W-:-:S03]  /*0fc0*/  @P4 VIADD R0, R17, 0x5 ;  /* 0x0000000511004836 */ /* 0x000fc60000000000 */
[----:B------:R-:W-:-:S04]  /*0fd0*/  FSEL R7, R7, RZ, !P2 ;  /* 0x000000ff07077208 */ /* 0x000fc80005000000 */
[----:B------:R-:W-:Y:S02]  /*0fe0*/  FSETP.GT.AND P4, PT, R7, RZ, PT ;  /* 0x000000ff0700720b */ /* 0x000fe40003f84000 */
[C---:B------:R-:W-:Y:S01]  /*0ff0*/  @P3 IADD3 R0, PT, PT, R17.reuse, 0x6, RZ ;  /* 0x0000000611003810 */ /* 0x040fe20007ffe0ff */
[----:B------:R-:W-:Y:S01]  /*1000*/  @P1 VIADD R0, R17, 0x7 ;  /* 0x0000000711001836 */ /* 0x000fe20000000000 */
[----:B------:R-:W-:-:S04]  /*1010*/  ISETP.NE.AND P3, PT, R9, RZ, PT ;  /* 0x000000ff0900720c */ /* 0x000fc80003f65270 */
[----:B------:R-:W-:Y:S01]  /*1020*/  @!P5 SEL R0, R19, R0, P6 ;  /* 0x000000001300d207 */ /* 0x000fe20003000000 */
[----:B------:R-:W-:Y:S01]  /*1030*/  @P2 VIADD R0, R17, 0x9 ;  /* 0x0000000911002836 */ /* 0x000fe20000000000 */
[----:B--2---:R-:W-:-:S04]  /*1040*/  ISETP.EQ.AND P4, PT, R26, RZ, P4 ;  /* 0x000000ff1a00720c */ /* 0x004fc80002782270 */
[----:B------:R-:W-:-:S04]  /*1050*/  FSEL R7, R7, RZ, !P4 ;  /* 0x000000ff07077208 */ /* 0x000fc80006000000 */
[----:B------:R-:W-:-:S04]  /*1060*/  FSETP.GT.AND P1, PT, R7, RZ, PT ;  /* 0x000000ff0700720b */ /* 0x000fc80003f24000 */
[----:B------:R-:W-:-:S04]  /*1070*/  ISETP.EQ.AND P1, PT, R8, RZ, P1 ;  /* 0x000000ff0800720c */ /* 0x000fc80000f22270 */
[----:B------:R-:W-:-:S04]  /*1080*/  FSEL R7, R7, RZ, !P1 ;  /* 0x000000ff07077208 */ /* 0x000fc80004800000 */
[----:B------:R-:W-:-:S04]  /*1090*/  @!P3 FSETP.GT.AND P6, PT, R7, RZ, PT ;  /* 0x000000ff0700b20b */ /* 0x000fc80003fc4000 */
[----:B------:R-:W-:-:S04]  /*10a0*/  @!P3 FSEL R7, R7, RZ, !P6 ;  /* 0x000000ff0707b208 */ /* 0x000fc80007000000 */
[----:B------:R-:W-:-:S04]  /*10b0*/  FSETP.GT.AND P5, PT, R7, RZ, PT ;  /* 0x000000ff0700720b */ /* 0x000fc80003fa4000 */
[----:B----4-:R-:W-:-:S04]  /*10c0*/  ISETP.EQ.AND P5, PT, R13, RZ, P5 ;  /* 0x000000ff0d00720c */ /* 0x010fc80002fa2270 */
[----:B------:R-:W-:-:S04]  /*10d0*/  FSEL R7, R7, RZ, !P5 ;  /* 0x000000ff07077208 */ /* 0x000fc80006800000 */
[----:B------:R-:W-:-:S04]  /*10e0*/  FSETP.GT.AND P2, PT, R7, RZ, PT ;  /* 0x000000ff0700720b */ /* 0x000fc80003f44000 */
[----:B---3--:R-:W-:Y:S01]  /*10f0*/  ISETP.EQ.AND P2, PT, R16, RZ, P2 ;  /* 0x000000ff1000720c */ /* 0x008fe20001742270 */
[----:B------:R-:W-:-:S03]  /*1100*/  @P4 VIADD R0, R17, 0xa ;  /* 0x0000000a11004836 */ /* 0x000fc60000000000 */
[----:B------:R-:W-:Y:S01]  /*1110*/  FSEL R7, R7, RZ, !P2 ;  /* 0x000000ff07077208 */ /* 0x000fe20005000000 */
[----:B------:R-:W-:-:S03]  /*1120*/  @P1 VIADD R0, R17, 0xb ;  /* 0x0000000b11001836 */ /* 0x000fc60000000000 */
[----:B------:R-:W-:-:S04]  /*1130*/  FSETP.GT.AND P1, PT, R7, RZ, PT ;  /* 0x000000ff0700720b */ /* 0x000fc80003f24000 */
[----:B------:R-:W-:Y:S02]  /*1140*/  ISETP.EQ.AND P1, PT, R6, RZ, P1 ;  /* 0x000000ff0600720c */ /* 0x000fe40000f22270 */
[----:B------:R-:W-:Y:S01]  /*1150*/  @!P3 SEL R0, R27, R0, P6 ;  /* 0x000000001b00b207 */ /* 0x000fe20003000000 */
[C---:B------:R-:W-:Y:S02]  /*1160*/  @P5 VIADD R0, R17.reuse, 0xd ;  /* 0x0000000d11005836 */ /* 0x040fe40000000000 */
[----:B------:R-:W-:-:S08]  /*1170*/  @P2 VIADD R0, R17, 0xe ;  /* 0x0000000e11002836 */ /* 0x000fd00000000000 */
[C---:B------:R-:W-:Y:S02]  /*1180*/  @P1 VIADD R0, R17.reuse, 0xf ;  /* 0x0000000f11001836 */ /* 0x040fe40000000000 */
[----:B------:R-:W-:-:S05]  /*1190*/  VIADD R17, R17, 0x10 ;  /* 0x0000001011117836 */ /* 0x000fca0000000000 */
[----:B------:R-:W-:Y:S02]  /*11a0*/  ISETP.GE.AND P2, PT, R17, R12, PT ;  /* 0x0000000c1100720c */ /* 0x000fe40003f46270 */
[----:B------:R-:W-:-:S11]  /*11b0*/  FSEL R16, R7, RZ, !P1 ;  /* 0x000000ff07107208 */ /* 0x000fd60004800000 */
[----:B------:R-:W-:Y:S05]  /*11c0*/  @!P2 BRA `(.L_x_41) ;  /* 0xfffffff80098a947 */ /* 0x000fea000383ffff */
.L_x_40:
[----:B------:R-:W-:-:S05]  /*11d0*/  IMAD.IADD R4, R15, 0x1, -R17 ;  /* 0x000000010f047824 */ /* 0x000fca00078e0a11 */
[----:B------:R-:W-:-:S13]  /*11e0*/  ISETP.GT.AND P1, PT, R4, 0x4, PT ;  /* 0x000000040400780c */ /* 0x000fda0003f24270 */
[----:B------:R-:W-:Y:S05]  /*11f0*/  @!P1 BRA `(.L_x_42) ;  /* 0x0000000000b89947 */ /* 0x000fea0003800000 */
[----:B------:R-:W1:Y:S02]  /*1200*/  LDC.64 R4, c[0x0][0x3c0] ;  /* 0x0000f000ff047b82 */ /* 0x000e640000000a00 */
[----:B-1----:R-:W-:-:S05]  /*1210*/  IMAD.WIDE.U32 R6, R17, 0x4, R4 ;  /* 0x0000000411067825 */ /* 0x002fca00078e0004 */
[----:B------:R-:W2:Y:S04]  /*1220*/  LDG.E.CONSTANT R20, desc[UR10][R6.64] ;  /* 0x0000000a06147981 */ /* 0x000ea8000c1e9900 */
[----:B------:R-:W3:Y:S01]  /*1230*/  LDG.E.CONSTANT R8, desc[UR10][R6.64+0x4] ;  /* 0x0000040a06087981 */ /* 0x000ee2000c1e9900 */
[----:B------:R-:W-:-:S03]  /*1240*/  VIADD R19, R17, 0x4 ;  /* 0x0000000411137836 */ /* 0x000fc60000000000 */
[----:B------:R-:W4:Y:S01]  /*1250*/  LDG.E.CONSTANT R9, desc[UR10][R6.64+0x8] ;  /* 0x0000080a06097981 */ /* 0x000f22000c1e9900 */
[----:B------:R-:W-:-:S03]  /*1260*/  IMAD.WIDE.U32 R4, R19, 0x4, R4 ;  /* 0x0000000413047825 */ /* 0x000fc600078e0004 */
[----:B------:R-:W5:Y:S04]  /*1270*/  LDG.E.CONSTANT R10, desc[UR10][R6.64+0xc] ;  /* 0x00000c0a060a7981 */ /* 0x000f68000c1e9900 */
[----:B------:R-:W5:Y:S04]  /*1280*/  LDG.E.CONSTANT R11, desc[UR10][R4.64] ;  /* 0x0000000a040b7981 */ /* 0x000f68000c1e9900 */
[----:B------:R-:W5:Y:S04]  /*1290*/  LDG.E.CONSTANT R12, desc[UR10][R4.64+0x4] ;  /* 0x0000040a040c7981 */ /* 0x000f68000c1e9900 */
[----:B------:R-:W5:Y:S04]  /*12a0*/  LDG.E.CONSTANT R13, desc[UR10][R4.64+0x8] ;  /* 0x0000080a040d7981 */ /* 0x000f68000c1e9900 */
[----:B------:R1:W5:Y:S01]  /*12b0*/  LDG.E.CONSTANT R18, desc[UR10][R4.64+0xc] ;  /* 0x00000c0a04127981 */ /* 0x000362000c1e9900 */
[----:B--2---:R-:W-:-:S13]  /*12c0*/  ISETP.NE.AND P6, PT, R20, RZ, PT ;  /* 0x000000ff1400720c */ /* 0x004fda0003fc5270 */
[----:B------:R-:W-:-:S04]  /*12d0*/  @!P6 FSETP.GT.AND P3, PT, R16, RZ, PT ;  /* 0x000000ff1000e20b */ /* 0x000fc80003f64000 */
[----:B------:R-:W-:-:S04]  /*12e0*/  @!P6 FSEL R16, R16, RZ, !P3 ;  /* 0x000000ff1010e208 */ /* 0x000fc80005800000 */
[----:B------:R-:W-:-:S04]  /*12f0*/  FSETP.GT.AND P2, PT, R16, RZ, PT ;  /* 0x000000ff1000720b */ /* 0x000fc80003f44000 */
[----:B---3--:R-:W-:-:S04]  /*1300*/  ISETP.EQ.AND P2, PT, R8, RZ, P2 ;  /* 0x000000ff0800720c */ /* 0x008fc80001742270 */
[----:B------:R-:W-:-:S04]  /*1310*/  FSEL R16, R16, RZ, !P2 ;  /* 0x000000ff10107208 */ /* 0x000fc80005000000 */
[----:B------:R-:W-:-:S04]  /*1320*/  FSETP.GT.AND P0, PT, R16, RZ, PT ;  /* 0x000000ff1000720b */ /* 0x000fc80003f04000 */
[----:B----4-:R-:W-:-:S04]  /*1330*/  ISETP.EQ.AND P0, PT, R9, RZ, P0 ;  /* 0x000000ff0900720c */ /* 0x010fc80000702270 */
[----:B------:R-:W-:Y:S02]  /*1340*/  FSEL R16, R16, RZ, !P0 ;  /* 0x000000ff10107208 */ /* 0x000fe40004000000 */
[----:B-----5:R-:W-:Y:S02]  /*1350*/  ISETP.NE.AND P4, PT, R11, RZ, PT ;  /* 0x000000ff0b00720c */ /* 0x020fe40003f85270 */
[----:B------:R-:W-:-:S04]  /*1360*/  FSETP.GT.AND P1, PT, R16, RZ, PT ;  /* 0x000000ff1000720b */ /* 0x000fc80003f24000 */
[----:B------:R-:W-:-:S04]  /*1370*/  ISETP.EQ.AND P1, PT, R10, RZ, P1 ;  /* 0x000000ff0a00720c */ /* 0x000fc80000f22270 */
[----:B-1----:R-:W-:-:S04]  /*1380*/  FSEL R4, R16, RZ, !P1 ;  /* 0x000000ff10047208 */ /* 0x002fc80004800000 */
[----:B------:R-:W-:-:S04]  /*1390*/  @!P4 FSETP.GT.AND P5, PT, R4, RZ, PT ;  /* 0x000000ff0400c20b */ /* 0x000fc80003fa4000 */
[----:B------:R-:W-:Y:S02]  /*13a0*/  @!P4 FSEL R4, R4, RZ, !P5 ;  /* 0x000000ff0404c208 */ /* 0x000fe40006800000 */
[----:B------:R-:W-:Y:S02]  /*13b0*/  @!P6 SEL R0, R17, R0, P3 ;  /* 0x000000001100e207 */ /* 0x000fe40001800000 */
[----:B------:R-:W-:-:S04]  /*13c0*/  FSETP.GT.AND P3, PT, R4, RZ, PT ;  /* 0x000000ff0400720b */ /* 0x000fc80003f64000 */
[----:B------:R-:W-:-:S04]  /*13d0*/  ISETP.EQ.AND P3, PT, R12, RZ, P3 ;  /* 0x000000ff0c00720c */ /* 0x000fc80001f62270 */
[----:B------:R-:W-:Y:S01]  /*13e0*/  FSEL R4, R4, RZ, !P3 ;  /* 0x000000ff04047208 */ /* 0x000fe20005800000 */
[----:B------:R-:W-:-:S03]  /*13f0*/  @P2 VIADD R0, R17, 0x1 ;  /* 0x0000000111002836 */ /* 0x000fc60000000000 */
[----:B------:R-:W-:-:S04]  /*1400*/  FSETP.GT.AND P6, PT, R4, RZ, PT ;  /* 0x000000ff0400720b */ /* 0x000fc80003fc4000 */
[----:B------:R-:W-:Y:S01]  /*1410*/  ISETP.EQ.AND P2, PT, R13, RZ, P6 ;  /* 0x000000ff0d00720c */ /* 0x000fe20003742270 */
[----:B------:R-:W-:-:S03]  /*1420*/  @P0 VIADD R0, R17, 0x2 ;  /* 0x0000000211000836 */ /* 0x000fc60000000000 */
[----:B------:R-:W-:-:S04]  /*1430*/  FSEL R4, R4, RZ, !P2 ;  /* 0x000000ff04047208 */ /* 0x000fc80005000000 */
[----:B------:R-:W-:Y:S02]  /*1440*/  FSETP.GT.AND P0, PT, R4, RZ, PT ;  /* 0x000000ff0400720b */ /* 0x000fe40003f04000 */
[----:B------:R-:W-:Y:S02]  /*1450*/  @P1 IADD3 R0, PT, PT, R17, 0x3, RZ ;  /* 0x0000000311001810 */ /* 0x000fe40007ffe0ff */
[----:B------:R-:W-:Y:S02]  /*1460*/  ISETP.EQ.AND P1, PT, R18, RZ, P0 ;  /* 0x000000ff1200720c */ /* 0x000fe40000722270 */
[C---:B------:R-:W-:Y:S01]  /*1470*/  @!P4 SEL R0, R19.reuse, R0, P5 ;  /* 0x000000001300c207 */ /* 0x040fe20002800000 */
[C---:B------:R-:W-:Y:S01]  /*1480*/  @P3 VIADD R0, R19.reuse, 0x1 ;  /* 0x0000000113003836 */ /* 0x040fe20000000000 */
[----:B------:R-:W-:Y:S01]  /*1490*/  PLOP3.LUT P0, PT, PT, PT, PT, 0x8, 0x80 ;  /* 0x000000000080781c */ /* 0x000fe20003f0e170 */
[C---:B------:R-:W-:Y:S01]  /*14a0*/  @P2 VIADD R0, R19.reuse, 0x2 ;  /* 0x0000000213002836 */ /* 0x040fe20000000000 */
[----:B------:R-:W-:Y:S01]  /*14b0*/  FSEL R16, R4, RZ, !P1 ;  /* 0x000000ff04107208 */ /* 0x000fe20004800000 */
[----:B------:R-:W-:-:S06]  /*14c0*/  VIADD R17, R19, 0x4 ;  /* 0x0000000413117836 */ /* 0x000fcc0000000000 */
[----:B------:R-:W-:-:S07]  /*14d0*/  @P1 VIADD R0, R19, 0x3 ;  /* 0x0000000313001836 */ /* 0x000fce0000000000 */
.L_x_42:
[----:B------:R-:W-:-:S13]  /*14e0*/  ISETP.NE.OR P0, PT, R17, R15, P0 ;  /* 0x0000000f1100720c */ /* 0x000fda0000705670 */
[----:B------:R-:W-:Y:S05]  /*14f0*/  @!P0 BRA `(.L_x_38) ;  /* 0x0000000000608947 */ /* 0x000fea0003800000 */
.L_x_39:
[----:B0-----:R-:W-:-:S05]  /*1500*/  IMAD.WIDE.U32 R4, R17, 0x4, R2 ;  /* 0x0000000411047825 */ /* 0x001fca00078e0002 */
[----:B------:R-:W2:Y:S04]  /*1510*/  LDG.E.CONSTANT R9, desc[UR10][R4.64] ;  /* 0x0000000a04097981 */ /* 0x000ea8000c1e9900 */
[----:B------:R-:W3:Y:S04]  /*1520*/  LDG.E.CONSTANT R6, desc[UR10][R4.64+0x4] ;  /* 0x0000040a04067981 */ /* 0x000ee8000c1e9900 */
[----:B------:R-:W4:Y:S04]  /*1530*/  LDG.E.CONSTANT R7, desc[UR10][R4.64+0x8] ;  /* 0x0000080a04077981 */ /* 0x000f28000c1e9900 */
[----:B------:R-:W5:Y:S01]  /*1540*/  LDG.E.CONSTANT R8, desc[UR10][R4.64+0xc] ;  /* 0x00000c0a04087981 */ /* 0x000f62000c1e9900 */
[----:B--2---:R-:W-:-:S13]  /*1550*/  ISETP.NE.AND P3, PT, R9, RZ, PT ;  /* 0x000000ff0900720c */ /* 0x004fda0003f65270 */
[----:B------:R-:W-:-:S04]  /*1560*/  @!P3 FSETP.GT.AND P4, PT, R16, RZ, PT ;  /* 0x000000ff1000b20b */ /* 0x000fc80003f84000 */
[----:B------:R-:W-:Y:S02]  /*1570*/  @!P3 FSEL R16, R16, RZ, !P4 ;  /* 0x000000ff1010b208 */ /* 0x000fe40006000000 */
[----:B------:R-:W-:Y:S02]  /*1580*/  @!P3 SEL R0, R17, R0, P4 ;  /* 0x000000001100b207 */ /* 0x000fe40002000000 */
[----:B------:R-:W-:-:S04]  /*1590*/  FSETP.GT.AND P0, PT, R16, RZ, PT ;  /* 0x000000ff1000720b */ /* 0x000fc80003f04000 */
[----:B---3--:R-:W-:-:S04]  /*15a0*/  ISETP.EQ.AND P0, PT, R6, RZ, P0 ;  /* 0x000000ff0600720c */ /* 0x008fc80000702270 */
[----:B------:R-:W-:-:S04]  /*15b0*/  FSEL R16, R16, RZ, !P0 ;  /* 0x000000ff10107208 */ /* 0x000fc80004000000 */
[----:B------:R-:W-:-:S04]  /*15c0*/  FSETP.GT.AND P1, PT, R16, RZ, PT ;  /* 0x000000ff1000720b */ /* 0x000fc80003f24000 */
[----:B----4-:R-:W-:Y:S01]  /*15d0*/  ISETP.EQ.AND P1, PT, R7, RZ, P1 ;  /* 0x000000ff0700720c */ /* 0x010fe20000f22270 */
[----:B------:R-:W-:-:S03]  /*15e0*/  @P0 VIADD R0, R17, 0x1 ;  /* 0x0000000111000836 */ /* 0x000fc60000000000 */
[----:B------:R-:W-:-:S04]  /*15f0*/  FSEL R16, R16, RZ, !P1 ;  /* 0x000000ff10107208 */ /* 0x000fc80004800000 */
[----:B------:R-:W-:-:S04]  /*1600*/  FSETP.GT.AND P2, PT, R16, RZ, PT ;  /* 0x000000ff1000720b */ /* 0x000fc80003f44000 */
[----:B-----5:R-:W-:Y:S01]  /*1610*/  ISETP.EQ.AND P2, PT, R8, RZ, P2 ;  /* 0x000000ff0800720c */ /* 0x020fe20001742270 */
[----:B------:R-:W-:-:S03]  /*1620*/  @P1 VIADD R0, R17, 0x2 ;  /* 0x0000000211001836 */ /* 0x000fc60000000000 */
[----:B------:R-:W-:-:S09]  /*1630*/  FSEL R16, R16, RZ, !P2 ;  /* 0x000000ff10107208 */ /* 0x000fd20005000000 */
[C---:B------:R-:W-:Y:S02]  /*1640*/  @P2 VIADD R0, R17.reuse, 0x3 ;  /* 0x0000000311002836 */ /* 0x040fe40000000000 */
[----:B------:R-:W-:-:S05]  /*1650*/  VIADD R17, R17, 0x4 ;  /* 0x0000000411117836 */ /* 0x000fca0000000000 */
[----:B------:R-:W-:-:S13]  /*1660*/  ISETP.NE.AND P0, PT, R17, R15, PT ;  /* 0x0000000f1100720c */ /* 0x000fda0003f05270 */
[----:B------:R-:W-:Y:S05]  /*1670*/  @P0 BRA `(.L_x_39) ;  /* 0xfffffffc00a00947 */ /* 0x000fea000383ffff */
.L_x_38:
[----:B------:R-:W-:-:S09]  /*1680*/  UISETP.NE.AND UP0, UPT, UR5, URZ, UPT ;  /* 0x000000ff0500728c */ /* 0x000fd2000bf05270 */
[----:B------:R-:W-:Y:S05]  /*1690*/  BRA.U !UP0, `(.L_x_29) ;  /* 0x0000000108307547 */ /* 0x000fea000b800000 */
[----:B------:R-:W1:Y:S01]  /*16a0*/  LDC.64 R4, c[0x0][0x3c0] ;  /* 0x0000f000ff047b82 */ /* 0x000e620000000a00 */
[----:B------:R-:W-:-:S05]  /*16b0*/  UMOV UR4, URZ ;  /* 0x000000ff00047c82 */ /* 0x000fca0008000000 */
.L_x_43:
[----:B01----:R-:W-:-:S06]  /*16c0*/  IMAD.WIDE.U32 R2, R15, 0x4, R4 ;  /* 0x000000040f027825 */ /* 0x003fcc00078e0004 */
[----:B------:R-:W2:Y:S01]  /*16d0*/  LDG.E.CONSTANT R2, desc[UR10][R2.64] ;  /* 0x0000000a02027981 */ /* 0x000ea2000c1e9900 */
[----:B------:R-:W-:-:S04]  /*16e0*/  UIADD3 UR4, UPT, UPT, UR4, 0x1, URZ ;  /* 0x0000000104047890 */ /* 0x000fc8000fffe0ff */
[----:B------:R-:W-:Y:S01]  /*16f0*/  UISETP.NE.AND UP0, UPT, UR4, UR5, UPT ;  /* 0x000000050400728c */ /* 0x000fe2000bf05270 */
[----:B--2---:R-:W-:-:S13]  /*1700*/  ISETP.NE.AND P0, PT, R2, RZ, PT ;  /* 0x000000ff0200720c */ /* 0x004fda0003f05270 */
[----:B------:R-:W-:-:S04]  /*1710*/  @!P0 FSETP.GT.AND P1, PT, R16, RZ, PT ;  /* 0x000000ff1000820b */ /* 0x000fc80003f24000 */
[C---:B------:R-:W-:Y:S01]  /*1720*/  @!P0 SEL R0, R15.reuse, R0, P1 ;  /* 0x000000000f008207 */ /* 0x040fe20000800000 */
[----:B------:R-:W-:Y:S01]  /*1730*/  VIADD R15, R15, 0x1 ;  /* 0x000000010f0f7836 */ /* 0x000fe20000000000 */
[----:B------:R-:W-:Y:S01]  /*1740*/  @!P0 FSEL R16, R16, RZ, !P1 ;  /* 0x000000ff10108208 */ /* 0x000fe20004800000 */
[----:B------:R-:W-:Y:S06]  /*1750*/  BRA.U UP0, `(.L_x_43) ;  /* 0xfffffffd00d87547 */ /* 0x000fec000b83ffff */
.L_x_29:
[----:B0-----:R-:W0:Y:S08]  /*1760*/  LDC.64 R2, c[0x0][0x3a0] ;  /* 0x0000e800ff027b82 */ /* 0x001e300000000a00 */
[----:B------:R-:W1:Y:S01]  /*1770*/  LDC.64 R4, c[0x0][0x3a8] ;  /* 0x0000ea00ff047b82 */ /* 0x000e620000000a00 */
[----:B0-----:R-:W-:-:S05]  /*1780*/  IMAD.WIDE R14, R14, 0x4, R2 ;  /* 0x000000040e0e7825 */ /* 0x001fca00078e0202 */
[----:B------:R-:W2:Y:S01]  /*1790*/  LDG.E R3, desc[UR10][R14.64] ;  /* 0x0000000a0e037981 */ /* 0x000ea2000c1e1900 */
[----:B------:R-:W-:Y:S01]  /*17a0*/  BSSY.RECONVERGENT B0, `(.L_x_44) ;  /* 0x0000008000007945 */ /* 0x000fe20003800200 */
[----:B------:R-:W-:Y:S02]  /*17b0*/  IMAD.MOV.U32 R9, RZ, RZ, 0x1 ;  /* 0x00000001ff097424 */ /* 0x000fe400078e00ff */
[----:B-1----:R-:W-:Y:S01]  /*17c0*/  IMAD.WIDE R4, R0, 0x4, R4 ;  /* 0x0000000400047825 */ /* 0x002fe200078e0204 */
[----:B--2---:R-:W-:-:S13]  /*17d0*/  ISETP.NE.AND P0, PT, R3, R0, PT ;  /* 0x000000000300720c */ /* 0x004fda0003f05270 */
[----:B------:R-:W-:Y:S05]  /*17e0*/  @!P0 BRA `(.L_x_45) ;  /* 0x00000000000c8947 */ /* 0x000fea0003800000 */
[----:B------:R-:W0:Y:S01]  /*17f0*/  LDC.64 R2, c[0x0][0x3b8] ;  /* 0x0000ee00ff027b82 */ /* 0x000e220000000a00 */
[----:B------:R-:W-:-:S05]  /*1800*/  IMAD.MOV.U32 R7, RZ, RZ, 0x3f800000 ;  /* 0x3f800000ff077424 */ /* 0x000fca00078e00ff */
[----:B0-----:R0:W-:Y:S02]  /*1810*/  REDG.E.ADD.F32.FTZ.RN.STRONG.GPU desc[UR10][R2.64], R7 ;  /* 0x00000007020079a6 */ /* 0x0011e4000c12f30a */
.L_x_45:
[----:B------:R-:W-:Y:S05]  /*1820*/  BSYNC.RECONVERGENT B0 ;  /* 0x0000000000007941 */ /* 0x000fea0003800200 */
.L_x_44:
[----:B------:R-:W-:Y:S04]  /*1830*/  STG.E desc[UR10][R14.64], R0 ;  /* 0x000000000e007986 */ /* 0x000fe8000c10190a */
[----:B------:R-:W-:Y:S01]  /*1840*/  REDG.E.ADD.STRONG.GPU desc[UR10][R4.64], R9 ;  /* 0x000000090400798e */ /* 0x000fe2000c12e10a */
[----:B------:R-:W-:Y:S05]  /*1850*/  EXIT ;  /* 0x000000000000794d */ /* 0x000fea0003800000 */
.L_x_46:
        /* <DEDUP_REMOVED lines=10> */
.L_x_50:


//--------------------- .nv.shared.reserved.0     --------------------------
	.section	.nv.shared.reserved.0,"aw",@nobits
	.weak		__nv_reservedSMEM_offset_0_alias
	.size		__nv_reservedSMEM_offset_0_alias, 0, 64
	.other		__nv_reservedSMEM_offset_0_alias,@"STO_CUDA_RESERVED_SHARED STV_DEFAULT"
__nv_reservedSMEM_offset_0_alias:
	.zero		0
	.zero		64


//--------------------- .nv.constant0._Z12updateCenteriiiPfPiS_S0_ --------------------------
	.section	.nv.constant0._Z12updateCenteriiiPfPiS_S0_,"a",@progbits
	.sectionflags	@""
	.align	4
.nv.constant0._Z12updateCenteriiiPfPiS_S0_:
	.zero		944


//--------------------- .nv.constant0._Z16updateNewClusteriiPKfiS0_PiS1_PfS2_ --------------------------
	.section	.nv.constant0._Z16updateNewClusteriiPKfiS0_PiS1_PfS2_,"a",@progbits
	.sectionflags	@""
	.align	4
.nv.constant0._Z16updateNewClusteriiPKfiS0_PiS1_PfS2_:
	.zero		960


//--------------------- .nv.constant0._Z19findNewClusterIndexiiPKfiS0_PiS1_PfS2_S1_ --------------------------
	.section	.nv.constant0._Z19findNewClusterIndexiiPKfiS0_PiS1_PfS2_S1_,"a",@progbits
	.sectionflags	@""
	.align	4
.nv.constant0._Z19findNewClusterIndexiiPKfiS0_PiS1_PfS2_S1_:
	.zero		968


//--------------------- SYMBOLS --------------------------

	.type		.nv.reservedSmem.offset0,@object
	.size		.nv.reservedSmem.offset0,0x4
